//
// Generated by NVIDIA NVVM Compiler
//
// Compiler Build ID: CL-36424714
// Cuda compilation tools, release 13.0, V13.0.88
// Based on NVVM 20.0.0
//

.version 9.0
.target sm_100
.address_size 64

	// .globl	_Z11mhsa_kernelPKfS0_S0_Pfiii
.extern .shared .align 16 .b8 shmem[];

.visible .entry _Z11mhsa_kernelPKfS0_S0_Pfiii(
	.param .u64 .ptr .align 1 _Z11mhsa_kernelPKfS0_S0_Pfiii_param_0,
	.param .u64 .ptr .align 1 _Z11mhsa_kernelPKfS0_S0_Pfiii_param_1,
	.param .u64 .ptr .align 1 _Z11mhsa_kernelPKfS0_S0_Pfiii_param_2,
	.param .u64 .ptr .align 1 _Z11mhsa_kernelPKfS0_S0_Pfiii_param_3,
	.param .u32 _Z11mhsa_kernelPKfS0_S0_Pfiii_param_4,
	.param .u32 _Z11mhsa_kernelPKfS0_S0_Pfiii_param_5,
	.param .u32 _Z11mhsa_kernelPKfS0_S0_Pfiii_param_6
)
{
	.local .align 16 .b8 	__local_depot0[1024];
	.reg .b64 	%SP;
	.reg .b64 	%SPL;
	.reg .pred 	%p<80>;
	.reg .b32 	%r<243>;
	.reg .b32 	%f<672>;
	.reg .b64 	%rd<112>;

	mov.u64 	%SPL, __local_depot0;
	ld.param.u64 	%rd26, [_Z11mhsa_kernelPKfS0_S0_Pfiii_param_0];
	ld.param.u64 	%rd24, [_Z11mhsa_kernelPKfS0_S0_Pfiii_param_1];
	ld.param.u64 	%rd25, [_Z11mhsa_kernelPKfS0_S0_Pfiii_param_2];
	ld.param.u64 	%rd27, [_Z11mhsa_kernelPKfS0_S0_Pfiii_param_3];
	ld.param.u32 	%r102, [_Z11mhsa_kernelPKfS0_S0_Pfiii_param_4];
	ld.param.u32 	%r103, [_Z11mhsa_kernelPKfS0_S0_Pfiii_param_5];
	ld.param.u32 	%r104, [_Z11mhsa_kernelPKfS0_S0_Pfiii_param_6];
	cvta.to.global.u64 	%rd1, %rd26;
	cvta.to.global.u64 	%rd2, %rd27;
	add.u64 	%rd3, %SPL, 0;
	add.u64 	%rd4, %SPL, 512;
	mov.u32 	%r1, %ctaid.x;
	mov.u32 	%r105, %ctaid.y;
	shl.b32 	%r106, %r105, 5;
	mov.u32 	%r2, %tid.x;
	add.s32 	%r3, %r106, %r2;
	div.s32 	%r4, %r103, %r104;
	setp.gt.s32 	%p1, %r4, 128;
	@%p1 bra 	$L__BB0_119;
	mov.f32 	%f64, 0f00000000;
	st.local.v4.f32 	[%rd4], {%f64, %f64, %f64, %f64};
	st.local.v4.f32 	[%rd4+16], {%f64, %f64, %f64, %f64};
	add.s64 	%rd109, %rd4, 32;
	st.local.v4.f32 	[%rd4+32], {%f64, %f64, %f64, %f64};
	st.local.v4.f32 	[%rd4+48], {%f64, %f64, %f64, %f64};
	st.local.v4.f32 	[%rd4+64], {%f64, %f64, %f64, %f64};
	st.local.v4.f32 	[%rd4+80], {%f64, %f64, %f64, %f64};
	st.local.v4.f32 	[%rd4+96], {%f64, %f64, %f64, %f64};
	st.local.v4.f32 	[%rd4+112], {%f64, %f64, %f64, %f64};
	st.local.v4.f32 	[%rd4+128], {%f64, %f64, %f64, %f64};
	st.local.v4.f32 	[%rd4+144], {%f64, %f64, %f64, %f64};
	st.local.v4.f32 	[%rd4+160], {%f64, %f64, %f64, %f64};
	st.local.v4.f32 	[%rd4+176], {%f64, %f64, %f64, %f64};
	st.local.v4.f32 	[%rd4+192], {%f64, %f64, %f64, %f64};
	st.local.v4.f32 	[%rd4+208], {%f64, %f64, %f64, %f64};
	st.local.v4.f32 	[%rd4+224], {%f64, %f64, %f64, %f64};
	st.local.v4.f32 	[%rd4+240], {%f64, %f64, %f64, %f64};
	st.local.v4.f32 	[%rd4+256], {%f64, %f64, %f64, %f64};
	st.local.v4.f32 	[%rd4+272], {%f64, %f64, %f64, %f64};
	st.local.v4.f32 	[%rd4+288], {%f64, %f64, %f64, %f64};
	st.local.v4.f32 	[%rd4+304], {%f64, %f64, %f64, %f64};
	st.local.v4.f32 	[%rd4+320], {%f64, %f64, %f64, %f64};
	st.local.v4.f32 	[%rd4+336], {%f64, %f64, %f64, %f64};
	st.local.v4.f32 	[%rd4+352], {%f64, %f64, %f64, %f64};
	st.local.v4.f32 	[%rd4+368], {%f64, %f64, %f64, %f64};
	st.local.v4.f32 	[%rd4+384], {%f64, %f64, %f64, %f64};
	st.local.v4.f32 	[%rd4+400], {%f64, %f64, %f64, %f64};
	st.local.v4.f32 	[%rd4+416], {%f64, %f64, %f64, %f64};
	st.local.v4.f32 	[%rd4+432], {%f64, %f64, %f64, %f64};
	st.local.v4.f32 	[%rd4+448], {%f64, %f64, %f64, %f64};
	st.local.v4.f32 	[%rd4+464], {%f64, %f64, %f64, %f64};
	st.local.v4.f32 	[%rd4+480], {%f64, %f64, %f64, %f64};
	st.local.v4.f32 	[%rd4+496], {%f64, %f64, %f64, %f64};
	cvt.rn.f32.s32 	%f65, %r4;
	rsqrt.approx.f32 	%f1, %f65;
	setp.lt.s32 	%p2, %r3, %r102;
	@%p2 bra 	$L__BB0_15;
	setp.lt.s32 	%p3, %r4, 1;
	@%p3 bra 	$L__BB0_28;
	add.s32 	%r108, %r4, -1;
	and.b32  	%r5, %r4, 15;
	setp.lt.u32 	%p4, %r108, 15;
	mov.b32 	%r215, 0;
	@%p4 bra 	$L__BB0_6;
	and.b32  	%r215, %r4, 2147483632;
	mov.b32 	%r209, 0;
$L__BB0_5:
	.pragma "nounroll";
	mul.wide.u32 	%rd30, %r209, 4;
	add.s64 	%rd31, %rd3, %rd30;
	mov.f32 	%f66, 0f00000000;
	st.local.v4.f32 	[%rd31], {%f66, %f66, %f66, %f66};
	st.local.v4.f32 	[%rd31+16], {%f66, %f66, %f66, %f66};
	st.local.v4.f32 	[%rd31+32], {%f66, %f66, %f66, %f66};
	st.local.v4.f32 	[%rd31+48], {%f66, %f66, %f66, %f66};
	add.s32 	%r209, %r209, 16;
	setp.eq.s32 	%p5, %r209, %r215;
	@%p5 bra 	$L__BB0_6;
	bra.uni 	$L__BB0_5;
$L__BB0_6:
	setp.eq.s32 	%p6, %r5, 0;
	@%p6 bra 	$L__BB0_28;
	and.b32  	%r25, %r4, 7;
	setp.lt.u32 	%p7, %r5, 8;
	@%p7 bra 	$L__BB0_9;
	mul.wide.u32 	%rd32, %r215, 4;
	add.s64 	%rd33, %rd3, %rd32;
	mov.b32 	%r110, 0;
	st.local.u32 	[%rd33], %r110;
	st.local.u32 	[%rd33+4], %r110;
	st.local.u32 	[%rd33+8], %r110;
	st.local.u32 	[%rd33+12], %r110;
	st.local.u32 	[%rd33+16], %r110;
	st.local.u32 	[%rd33+20], %r110;
	st.local.u32 	[%rd33+24], %r110;
	st.local.u32 	[%rd33+28], %r110;
	add.s32 	%r215, %r215, 8;
$L__BB0_9:
	setp.eq.s32 	%p8, %r25, 0;
	@%p8 bra 	$L__BB0_28;
	and.b32  	%r28, %r4, 3;
	setp.lt.u32 	%p9, %r25, 4;
	@%p9 bra 	$L__BB0_12;
	mul.wide.u32 	%rd34, %r215, 4;
	add.s64 	%rd35, %rd3, %rd34;
	mov.b32 	%r111, 0;
	st.local.u32 	[%rd35], %r111;
	st.local.u32 	[%rd35+4], %r111;
	st.local.u32 	[%rd35+8], %r111;
	st.local.u32 	[%rd35+12], %r111;
	add.s32 	%r215, %r215, 4;
$L__BB0_12:
	setp.eq.s32 	%p10, %r28, 0;
	@%p10 bra 	$L__BB0_28;
	mov.b32 	%r219, 0;
$L__BB0_14:
	.pragma "nounroll";
	mul.wide.u32 	%rd36, %r215, 4;
	add.s64 	%rd37, %rd3, %rd36;
	mov.b32 	%r113, 0;
	st.local.u32 	[%rd37], %r113;
	add.s32 	%r215, %r215, 1;
	add.s32 	%r219, %r219, 1;
	setp.ne.s32 	%p11, %r219, %r28;
	@%p11 bra 	$L__BB0_14;
	bra.uni 	$L__BB0_28;
$L__BB0_15:
	mul.lo.s32 	%r114, %r103, %r3;
	cvt.s64.s32 	%rd38, %r114;
	mul.lo.s32 	%r115, %r4, %r1;
	cvt.s64.s32 	%rd39, %r115;
	add.s64 	%rd6, %rd39, %rd38;
	setp.lt.s32 	%p12, %r4, 1;
	@%p12 bra 	$L__BB0_28;
	add.s32 	%r117, %r4, -1;
	and.b32  	%r7, %r4, 15;
	setp.lt.u32 	%p13, %r117, 15;
	mov.b32 	%r211, 0;
	@%p13 bra 	$L__BB0_19;
	and.b32  	%r211, %r4, 2147483632;
	mov.b32 	%r208, 0;
$L__BB0_18:
	.pragma "nounroll";
	cvt.u64.u32 	%rd40, %r208;
	add.s64 	%rd41, %rd6, %rd40;
	shl.b64 	%rd42, %rd41, 2;
	add.s64 	%rd43, %rd1, %rd42;
	ld.global.nc.f32 	%f67, [%rd43];
	mul.wide.u32 	%rd44, %r208, 4;
	add.s64 	%rd45, %rd3, %rd44;
	ld.global.nc.f32 	%f68, [%rd43+4];
	ld.global.nc.f32 	%f69, [%rd43+8];
	ld.global.nc.f32 	%f70, [%rd43+12];
	st.local.v4.f32 	[%rd45], {%f67, %f68, %f69, %f70};
	ld.global.nc.f32 	%f71, [%rd43+16];
	ld.global.nc.f32 	%f72, [%rd43+20];
	ld.global.nc.f32 	%f73, [%rd43+24];
	ld.global.nc.f32 	%f74, [%rd43+28];
	st.local.v4.f32 	[%rd45+16], {%f71, %f72, %f73, %f74};
	ld.global.nc.f32 	%f75, [%rd43+32];
	ld.global.nc.f32 	%f76, [%rd43+36];
	ld.global.nc.f32 	%f77, [%rd43+40];
	ld.global.nc.f32 	%f78, [%rd43+44];
	st.local.v4.f32 	[%rd45+32], {%f75, %f76, %f77, %f78};
	ld.global.nc.f32 	%f79, [%rd43+48];
	ld.global.nc.f32 	%f80, [%rd43+52];
	ld.global.nc.f32 	%f81, [%rd43+56];
	ld.global.nc.f32 	%f82, [%rd43+60];
	st.local.v4.f32 	[%rd45+48], {%f79, %f80, %f81, %f82};
	add.s32 	%r208, %r208, 16;
	setp.eq.s32 	%p14, %r208, %r211;
	@%p14 bra 	$L__BB0_19;
	bra.uni 	$L__BB0_18;
$L__BB0_19:
	setp.eq.s32 	%p15, %r7, 0;
	@%p15 bra 	$L__BB0_28;
	and.b32  	%r14, %r4, 7;
	setp.lt.u32 	%p16, %r7, 8;
	@%p16 bra 	$L__BB0_22;
	cvt.u64.u32 	%rd46, %r211;
	add.s64 	%rd47, %rd6, %rd46;
	shl.b64 	%rd48, %rd47, 2;
	add.s64 	%rd49, %rd1, %rd48;
	ld.global.nc.f32 	%f83, [%rd49];
	mul.wide.u32 	%rd50, %r211, 4;
	add.s64 	%rd51, %rd3, %rd50;
	st.local.f32 	[%rd51], %f83;
	ld.global.nc.f32 	%f84, [%rd49+4];
	st.local.f32 	[%rd51+4], %f84;
	ld.global.nc.f32 	%f85, [%rd49+8];
	st.local.f32 	[%rd51+8], %f85;
	ld.global.nc.f32 	%f86, [%rd49+12];
	st.local.f32 	[%rd51+12], %f86;
	ld.global.nc.f32 	%f87, [%rd49+16];
	st.local.f32 	[%rd51+16], %f87;
	ld.global.nc.f32 	%f88, [%rd49+20];
	st.local.f32 	[%rd51+20], %f88;
	ld.global.nc.f32 	%f89, [%rd49+24];
	st.local.f32 	[%rd51+24], %f89;
	ld.global.nc.f32 	%f90, [%rd49+28];
	st.local.f32 	[%rd51+28], %f90;
	add.s32 	%r211, %r211, 8;
$L__BB0_22:
	setp.eq.s32 	%p17, %r14, 0;
	@%p17 bra 	$L__BB0_28;
	and.b32  	%r17, %r4, 3;
	setp.lt.u32 	%p18, %r14, 4;
	@%p18 bra 	$L__BB0_25;
	cvt.u64.u32 	%rd52, %r211;
	add.s64 	%rd53, %rd6, %rd52;
	shl.b64 	%rd54, %rd53, 2;
	add.s64 	%rd55, %rd1, %rd54;
	ld.global.nc.f32 	%f91, [%rd55];
	mul.wide.u32 	%rd56, %r211, 4;
	add.s64 	%rd57, %rd3, %rd56;
	st.local.f32 	[%rd57], %f91;
	ld.global.nc.f32 	%f92, [%rd55+4];
	st.local.f32 	[%rd57+4], %f92;
	ld.global.nc.f32 	%f93, [%rd55+8];
	st.local.f32 	[%rd57+8], %f93;
	ld.global.nc.f32 	%f94, [%rd55+12];
	st.local.f32 	[%rd57+12], %f94;
	add.s32 	%r211, %r211, 4;
$L__BB0_25:
	setp.eq.s32 	%p19, %r17, 0;
	@%p19 bra 	$L__BB0_28;
	mov.b32 	%r214, 0;
$L__BB0_27:
	.pragma "nounroll";
	cvt.u64.u32 	%rd58, %r211;
	add.s64 	%rd59, %rd6, %rd58;
	shl.b64 	%rd60, %rd59, 2;
	add.s64 	%rd61, %rd1, %rd60;
	ld.global.nc.f32 	%f95, [%rd61];
	mul.wide.u32 	%rd62, %r211, 4;
	add.s64 	%rd63, %rd3, %rd62;
	st.local.f32 	[%rd63], %f95;
	add.s32 	%r211, %r211, 1;
	add.s32 	%r214, %r214, 1;
	setp.eq.s32 	%p20, %r214, %r17;
	@%p20 bra 	$L__BB0_28;
	bra.uni 	$L__BB0_27;
$L__BB0_28:
	shl.b32 	%r35, %r4, 7;
	setp.lt.s32 	%p21, %r102, 1;
	mov.f32 	%f643, 0f00000000;
	@%p21 bra 	$L__BB0_105;
	add.s32 	%r36, %r4, -1;
	and.b32  	%r37, %r4, 15;
	add.s32 	%r38, %r37, -1;
	and.b32  	%r39, %r4, 7;
	add.s32 	%r40, %r39, -1;
	mul.f32 	%f2, %f1, 0f00000000;
	and.b32  	%r41, %r4, 2147483632;
	and.b32  	%r42, %r4, 3;
	cvta.to.global.u64 	%rd7, %rd24;
	cvta.to.global.u64 	%rd8, %rd25;
	mov.f32 	%f642, 0fFF7FFFFF;
	mov.f32 	%f643, 0f00000000;
	mov.b32 	%r221, 0;
	mov.u32 	%r220, %r102;
$L__BB0_30:
	min.s32 	%r121, %r220, 32;
	max.s32 	%r45, %r121, 1;
	sub.s32 	%r46, %r102, %r221;
	min.s32 	%r122, %r46, 32;
	mul.lo.s32 	%r47, %r122, %r4;
	setp.ge.s32 	%p22, %r2, %r47;
	@%p22 bra 	$L__BB0_33;
	shl.b32 	%r123, %r2, 2;
	mov.u32 	%r124, shmem;
	add.s32 	%r222, %r124, %r123;
	mov.u32 	%r223, %r2;
$L__BB0_32:
	div.s32 	%r125, %r223, %r4;
	mul.lo.s32 	%r126, %r125, %r4;
	sub.s32 	%r127, %r223, %r126;
	add.s32 	%r128, %r125, %r221;
	mad.lo.s32 	%r129, %r4, %r1, %r127;
	mad.lo.s32 	%r130, %r128, %r103, %r129;
	mul.wide.s32 	%rd64, %r130, 4;
	add.s64 	%rd65, %rd7, %rd64;
	ld.global.nc.f32 	%f99, [%rd65];
	st.shared.f32 	[%r222], %f99;
	add.s64 	%rd66, %rd8, %rd64;
	ld.global.nc.f32 	%f100, [%rd66];
	add.s32 	%r131, %r222, %r35;
	st.shared.f32 	[%r131], %f100;
	add.s32 	%r223, %r223, 32;
	add.s32 	%r222, %r222, 128;
	setp.lt.s32 	%p23, %r223, %r47;
	@%p23 bra 	$L__BB0_32;
$L__BB0_33:
	setp.ge.s32 	%p24, %r3, %r102;
	bar.sync 	0;
	setp.lt.s32 	%p25, %r46, 1;
	or.pred  	%p26, %p24, %p25;
	@%p26 bra 	$L__BB0_104;
	setp.lt.s32 	%p27, %r4, 1;
	@%p27 bra 	$L__BB0_77;
	mov.b32 	%r224, 0;
$L__BB0_36:
	setp.lt.u32 	%p40, %r36, 15;
	mul.lo.s32 	%r54, %r224, %r4;
	mov.f32 	%f650, 0f00000000;
	mov.b32 	%r235, 0;
	@%p40 bra 	$L__BB0_39;
	mov.f32 	%f650, 0f00000000;
	mov.b32 	%r225, 0;
$L__BB0_38:
	.pragma "nounroll";
	mul.wide.u32 	%rd67, %r225, 4;
	add.s64 	%rd68, %rd3, %rd67;
	ld.local.v4.f32 	{%f280, %f281, %f282, %f283}, [%rd68];
	add.s32 	%r164, %r225, %r54;
	shl.b32 	%r165, %r164, 2;
	mov.u32 	%r166, shmem;
	add.s32 	%r167, %r166, %r165;
	ld.shared.f32 	%f284, [%r167];
	fma.rn.f32 	%f285, %f280, %f284, %f650;
	ld.shared.f32 	%f286, [%r167+4];
	fma.rn.f32 	%f287, %f281, %f286, %f285;
	ld.shared.f32 	%f288, [%r167+8];
	fma.rn.f32 	%f289, %f282, %f288, %f287;
	ld.shared.f32 	%f290, [%r167+12];
	fma.rn.f32 	%f291, %f283, %f290, %f289;
	ld.local.v4.f32 	{%f292, %f293, %f294, %f295}, [%rd68+16];
	ld.shared.f32 	%f296, [%r167+16];
	fma.rn.f32 	%f297, %f292, %f296, %f291;
	ld.shared.f32 	%f298, [%r167+20];
	fma.rn.f32 	%f299, %f293, %f298, %f297;
	ld.shared.f32 	%f300, [%r167+24];
	fma.rn.f32 	%f301, %f294, %f300, %f299;
	ld.shared.f32 	%f302, [%r167+28];
	fma.rn.f32 	%f303, %f295, %f302, %f301;
	ld.local.v4.f32 	{%f304, %f305, %f306, %f307}, [%rd68+32];
	ld.shared.f32 	%f308, [%r167+32];
	fma.rn.f32 	%f309, %f304, %f308, %f303;
	ld.shared.f32 	%f310, [%r167+36];
	fma.rn.f32 	%f311, %f305, %f310, %f309;
	ld.shared.f32 	%f312, [%r167+40];
	fma.rn.f32 	%f313, %f306, %f312, %f311;
	ld.shared.f32 	%f314, [%r167+44];
	fma.rn.f32 	%f315, %f307, %f314, %f313;
	ld.local.v4.f32 	{%f316, %f317, %f318, %f319}, [%rd68+48];
	ld.shared.f32 	%f320, [%r167+48];
	fma.rn.f32 	%f321, %f316, %f320, %f315;
	ld.shared.f32 	%f322, [%r167+52];
	fma.rn.f32 	%f323, %f317, %f322, %f321;
	ld.shared.f32 	%f324, [%r167+56];
	fma.rn.f32 	%f325, %f318, %f324, %f323;
	ld.shared.f32 	%f326, [%r167+60];
	fma.rn.f32 	%f650, %f319, %f326, %f325;
	add.s32 	%r225, %r225, 16;
	setp.eq.s32 	%p41, %r225, %r41;
	mov.u32 	%r235, %r41;
	@%p41 bra 	$L__BB0_39;
	bra.uni 	$L__BB0_38;
$L__BB0_39:
	setp.eq.s32 	%p42, %r37, 0;
	@%p42 bra 	$L__BB0_49;
	setp.lt.u32 	%p43, %r38, 7;
	@%p43 bra 	$L__BB0_42;
	mul.wide.u32 	%rd69, %r235, 4;
	add.s64 	%rd70, %rd3, %rd69;
	ld.local.f32 	%f328, [%rd70];
	add.s32 	%r168, %r235, %r54;
	shl.b32 	%r169, %r168, 2;
	mov.u32 	%r170, shmem;
	add.s32 	%r171, %r170, %r169;
	ld.shared.f32 	%f329, [%r171];
	fma.rn.f32 	%f330, %f328, %f329, %f650;
	ld.local.f32 	%f331, [%rd70+4];
	ld.shared.f32 	%f332, [%r171+4];
	fma.rn.f32 	%f333, %f331, %f332, %f330;
	ld.local.f32 	%f334, [%rd70+8];
	ld.shared.f32 	%f335, [%r171+8];
	fma.rn.f32 	%f336, %f334, %f335, %f333;
	ld.local.f32 	%f337, [%rd70+12];
	ld.shared.f32 	%f338, [%r171+12];
	fma.rn.f32 	%f339, %f337, %f338, %f336;
	ld.local.f32 	%f340, [%rd70+16];
	ld.shared.f32 	%f341, [%r171+16];
	fma.rn.f32 	%f342, %f340, %f341, %f339;
	ld.local.f32 	%f343, [%rd70+20];
	ld.shared.f32 	%f344, [%r171+20];
	fma.rn.f32 	%f345, %f343, %f344, %f342;
	ld.local.f32 	%f346, [%rd70+24];
	ld.shared.f32 	%f347, [%r171+24];
	fma.rn.f32 	%f348, %f346, %f347, %f345;
	ld.local.f32 	%f349, [%rd70+28];
	ld.shared.f32 	%f350, [%r171+28];
	fma.rn.f32 	%f650, %f349, %f350, %f348;
	add.s32 	%r235, %r235, 8;
$L__BB0_42:
	setp.eq.s32 	%p44, %r39, 0;
	@%p44 bra 	$L__BB0_49;
	setp.lt.u32 	%p45, %r40, 3;
	@%p45 bra 	$L__BB0_45;
	mul.wide.u32 	%rd71, %r235, 4;
	add.s64 	%rd72, %rd3, %rd71;
	ld.local.f32 	%f352, [%rd72];
	add.s32 	%r172, %r235, %r54;
	shl.b32 	%r173, %r172, 2;
	mov.u32 	%r174, shmem;
	add.s32 	%r175, %r174, %r173;
	ld.shared.f32 	%f353, [%r175];
	fma.rn.f32 	%f354, %f352, %f353, %f650;
	ld.local.f32 	%f355, [%rd72+4];
	ld.shared.f32 	%f356, [%r175+4];
	fma.rn.f32 	%f357, %f355, %f356, %f354;
	ld.local.f32 	%f358, [%rd72+8];
	ld.shared.f32 	%f359, [%r175+8];
	fma.rn.f32 	%f360, %f358, %f359, %f357;
	ld.local.f32 	%f361, [%rd72+12];
	ld.shared.f32 	%f362, [%r175+12];
	fma.rn.f32 	%f650, %f361, %f362, %f360;
	add.s32 	%r235, %r235, 4;
$L__BB0_45:
	setp.eq.s32 	%p46, %r42, 0;
	@%p46 bra 	$L__BB0_49;
	setp.eq.s32 	%p47, %r42, 1;
	mul.wide.u32 	%rd73, %r235, 4;
	add.s64 	%rd11, %rd3, %rd73;
	ld.local.f32 	%f363, [%rd11];
	add.s32 	%r176, %r235, %r54;
	shl.b32 	%r177, %r176, 2;
	mov.u32 	%r178, shmem;
	add.s32 	%r79, %r178, %r177;
	ld.shared.f32 	%f364, [%r79];
	fma.rn.f32 	%f650, %f363, %f364, %f650;
	@%p47 bra 	$L__BB0_49;
	setp.eq.s32 	%p48, %r42, 2;
	ld.local.f32 	%f365, [%rd11+4];
	ld.shared.f32 	%f366, [%r79+4];
	fma.rn.f32 	%f650, %f365, %f366, %f650;
	@%p48 bra 	$L__BB0_49;
	ld.local.f32 	%f367, [%rd11+8];
	ld.shared.f32 	%f368, [%r79+8];
	fma.rn.f32 	%f650, %f367, %f368, %f650;
$L__BB0_49:
	mov.u32 	%r179, shmem;
	add.s32 	%r180, %r179, %r35;
	shl.b32 	%r181, %r54, 2;
	add.s32 	%r80, %r180, %r181;
	mul.f32 	%f27, %f1, %f650;
	setp.gt.f32 	%p49, %f27, %f642;
	@%p49 bra 	$L__BB0_63;
	sub.f32 	%f369, %f27, %f642;
	fma.rn.f32 	%f370, %f369, 0f3BBB989D, 0f3F000000;
	cvt.sat.f32.f32 	%f371, %f370;
	mov.f32 	%f372, 0f4B400001;
	mov.f32 	%f373, 0f437C0000;
	fma.rm.f32 	%f374, %f371, %f373, %f372;
	add.f32 	%f375, %f374, 0fCB40007F;
	neg.f32 	%f376, %f375;
	fma.rn.f32 	%f377, %f369, 0f3FB8AA3B, %f376;
	fma.rn.f32 	%f378, %f369, 0f32A57060, %f377;
	mov.b32 	%r183, %f374;
	shl.b32 	%r184, %r183, 23;
	mov.b32 	%f379, %r184;
	ex2.approx.ftz.f32 	%f380, %f378;
	mul.f32 	%f9, %f380, %f379;
	add.f32 	%f643, %f643, %f9;
	mov.b32 	%r232, 0;
	@%p40 bra 	$L__BB0_53;
	mov.b32 	%r226, 0;
$L__BB0_52:
	.pragma "nounroll";
	shl.b32 	%r186, %r226, 2;
	add.s32 	%r187, %r80, %r186;
	ld.shared.f32 	%f381, [%r187];
	mul.wide.u32 	%rd74, %r226, 4;
	add.s64 	%rd75, %rd4, %rd74;
	ld.local.v4.f32 	{%f382, %f383, %f384, %f385}, [%rd75];
	fma.rn.f32 	%f386, %f9, %f381, %f382;
	ld.shared.f32 	%f387, [%r187+4];
	fma.rn.f32 	%f388, %f9, %f387, %f383;
	ld.shared.f32 	%f389, [%r187+8];
	fma.rn.f32 	%f390, %f9, %f389, %f384;
	ld.shared.f32 	%f391, [%r187+12];
	fma.rn.f32 	%f392, %f9, %f391, %f385;
	st.local.v4.f32 	[%rd75], {%f386, %f388, %f390, %f392};
	ld.shared.f32 	%f393, [%r187+16];
	ld.local.v4.f32 	{%f394, %f395, %f396, %f397}, [%rd75+16];
	fma.rn.f32 	%f398, %f9, %f393, %f394;
	ld.shared.f32 	%f399, [%r187+20];
	fma.rn.f32 	%f400, %f9, %f399, %f395;
	ld.shared.f32 	%f401, [%r187+24];
	fma.rn.f32 	%f402, %f9, %f401, %f396;
	ld.shared.f32 	%f403, [%r187+28];
	fma.rn.f32 	%f404, %f9, %f403, %f397;
	st.local.v4.f32 	[%rd75+16], {%f398, %f400, %f402, %f404};
	ld.shared.f32 	%f405, [%r187+32];
	ld.local.v4.f32 	{%f406, %f407, %f408, %f409}, [%rd75+32];
	fma.rn.f32 	%f410, %f9, %f405, %f406;
	ld.shared.f32 	%f411, [%r187+36];
	fma.rn.f32 	%f412, %f9, %f411, %f407;
	ld.shared.f32 	%f413, [%r187+40];
	fma.rn.f32 	%f414, %f9, %f413, %f408;
	ld.shared.f32 	%f415, [%r187+44];
	fma.rn.f32 	%f416, %f9, %f415, %f409;
	st.local.v4.f32 	[%rd75+32], {%f410, %f412, %f414, %f416};
	ld.shared.f32 	%f417, [%r187+48];
	ld.local.v4.f32 	{%f418, %f419, %f420, %f421}, [%rd75+48];
	fma.rn.f32 	%f422, %f9, %f417, %f418;
	ld.shared.f32 	%f423, [%r187+52];
	fma.rn.f32 	%f424, %f9, %f423, %f419;
	ld.shared.f32 	%f425, [%r187+56];
	fma.rn.f32 	%f426, %f9, %f425, %f420;
	ld.shared.f32 	%f427, [%r187+60];
	fma.rn.f32 	%f428, %f9, %f427, %f421;
	st.local.v4.f32 	[%rd75+48], {%f422, %f424, %f426, %f428};
	add.s32 	%r226, %r226, 16;
	setp.eq.s32 	%p51, %r226, %r41;
	mov.u32 	%r232, %r41;
	@%p51 bra 	$L__BB0_53;
	bra.uni 	$L__BB0_52;
$L__BB0_53:
	@%p42 bra 	$L__BB0_76;
	setp.lt.u32 	%p53, %r38, 7;
	@%p53 bra 	$L__BB0_56;
	shl.b32 	%r188, %r232, 2;
	add.s32 	%r189, %r80, %r188;
	ld.shared.f32 	%f429, [%r189];
	mul.wide.u32 	%rd76, %r232, 4;
	add.s64 	%rd77, %rd4, %rd76;
	ld.local.f32 	%f430, [%rd77];
	fma.rn.f32 	%f431, %f9, %f429, %f430;
	st.local.f32 	[%rd77], %f431;
	ld.shared.f32 	%f432, [%r189+4];
	ld.local.f32 	%f433, [%rd77+4];
	fma.rn.f32 	%f434, %f9, %f432, %f433;
	st.local.f32 	[%rd77+4], %f434;
	ld.shared.f32 	%f435, [%r189+8];
	ld.local.f32 	%f436, [%rd77+8];
	fma.rn.f32 	%f437, %f9, %f435, %f436;
	st.local.f32 	[%rd77+8], %f437;
	ld.shared.f32 	%f438, [%r189+12];
	ld.local.f32 	%f439, [%rd77+12];
	fma.rn.f32 	%f440, %f9, %f438, %f439;
	st.local.f32 	[%rd77+12], %f440;
	ld.shared.f32 	%f441, [%r189+16];
	ld.local.f32 	%f442, [%rd77+16];
	fma.rn.f32 	%f443, %f9, %f441, %f442;
	st.local.f32 	[%rd77+16], %f443;
	ld.shared.f32 	%f444, [%r189+20];
	ld.local.f32 	%f445, [%rd77+20];
	fma.rn.f32 	%f446, %f9, %f444, %f445;
	st.local.f32 	[%rd77+20], %f446;
	ld.shared.f32 	%f447, [%r189+24];
	ld.local.f32 	%f448, [%rd77+24];
	fma.rn.f32 	%f449, %f9, %f447, %f448;
	st.local.f32 	[%rd77+24], %f449;
	ld.shared.f32 	%f450, [%r189+28];
	ld.local.f32 	%f451, [%rd77+28];
	fma.rn.f32 	%f452, %f9, %f450, %f451;
	st.local.f32 	[%rd77+28], %f452;
	add.s32 	%r232, %r232, 8;
$L__BB0_56:
	setp.eq.s32 	%p54, %r39, 0;
	@%p54 bra 	$L__BB0_76;
	setp.lt.u32 	%p55, %r40, 3;
	@%p55 bra 	$L__BB0_59;
	shl.b32 	%r190, %r232, 2;
	add.s32 	%r191, %r80, %r190;
	ld.shared.f32 	%f453, [%r191];
	mul.wide.u32 	%rd78, %r232, 4;
	add.s64 	%rd79, %rd4, %rd78;
	ld.local.f32 	%f454, [%rd79];
	fma.rn.f32 	%f455, %f9, %f453, %f454;
	st.local.f32 	[%rd79], %f455;
	ld.shared.f32 	%f456, [%r191+4];
	ld.local.f32 	%f457, [%rd79+4];
	fma.rn.f32 	%f458, %f9, %f456, %f457;
	st.local.f32 	[%rd79+4], %f458;
	ld.shared.f32 	%f459, [%r191+8];
	ld.local.f32 	%f460, [%rd79+8];
	fma.rn.f32 	%f461, %f9, %f459, %f460;
	st.local.f32 	[%rd79+8], %f461;
	ld.shared.f32 	%f462, [%r191+12];
	ld.local.f32 	%f463, [%rd79+12];
	fma.rn.f32 	%f464, %f9, %f462, %f463;
	st.local.f32 	[%rd79+12], %f464;
	add.s32 	%r232, %r232, 4;
$L__BB0_59:
	setp.eq.s32 	%p56, %r42, 0;
	@%p56 bra 	$L__BB0_76;
	setp.eq.s32 	%p57, %r42, 1;
	shl.b32 	%r192, %r232, 2;
	add.s32 	%r73, %r80, %r192;
	ld.shared.f32 	%f465, [%r73];
	mul.wide.u32 	%rd80, %r232, 4;
	add.s64 	%rd10, %rd4, %rd80;
	ld.local.f32 	%f466, [%rd10];
	fma.rn.f32 	%f467, %f9, %f465, %f466;
	st.local.f32 	[%rd10], %f467;
	@%p57 bra 	$L__BB0_76;
	setp.eq.s32 	%p58, %r42, 2;
	ld.shared.f32 	%f468, [%r73+4];
	ld.local.f32 	%f469, [%rd10+4];
	fma.rn.f32 	%f470, %f9, %f468, %f469;
	st.local.f32 	[%rd10+4], %f470;
	@%p58 bra 	$L__BB0_76;
	ld.shared.f32 	%f471, [%r73+8];
	ld.local.f32 	%f472, [%rd10+8];
	fma.rn.f32 	%f473, %f9, %f471, %f472;
	st.local.f32 	[%rd10+8], %f473;
	bra.uni 	$L__BB0_76;
$L__BB0_63:
	sub.f32 	%f474, %f642, %f27;
	fma.rn.f32 	%f475, %f474, 0f3BBB989D, 0f3F000000;
	cvt.sat.f32.f32 	%f476, %f475;
	mov.f32 	%f477, 0f4B400001;
	mov.f32 	%f478, 0f437C0000;
	fma.rm.f32 	%f479, %f476, %f478, %f477;
	add.f32 	%f480, %f479, 0fCB40007F;
	neg.f32 	%f481, %f480;
	fma.rn.f32 	%f482, %f474, 0f3FB8AA3B, %f481;
	fma.rn.f32 	%f483, %f474, 0f32A57060, %f482;
	mov.b32 	%r194, %f479;
	shl.b32 	%r195, %r194, 23;
	mov.b32 	%f484, %r195;
	ex2.approx.ftz.f32 	%f485, %f483;
	mul.f32 	%f11, %f485, %f484;
	fma.rn.f32 	%f643, %f643, %f11, 0f3F800000;
	mov.b32 	%r229, 0;
	@%p40 bra 	$L__BB0_66;
	mov.b32 	%r227, 0;
$L__BB0_65:
	.pragma "nounroll";
	mul.wide.u32 	%rd81, %r227, 4;
	add.s64 	%rd82, %rd4, %rd81;
	ld.local.v4.f32 	{%f486, %f487, %f488, %f489}, [%rd82];
	shl.b32 	%r197, %r227, 2;
	add.s32 	%r198, %r80, %r197;
	ld.shared.f32 	%f490, [%r198];
	fma.rn.f32 	%f491, %f11, %f486, %f490;
	ld.shared.f32 	%f492, [%r198+4];
	fma.rn.f32 	%f493, %f11, %f487, %f492;
	ld.shared.f32 	%f494, [%r198+8];
	fma.rn.f32 	%f495, %f11, %f488, %f494;
	ld.shared.f32 	%f496, [%r198+12];
	fma.rn.f32 	%f497, %f11, %f489, %f496;
	st.local.v4.f32 	[%rd82], {%f491, %f493, %f495, %f497};
	ld.local.v4.f32 	{%f498, %f499, %f500, %f501}, [%rd82+16];
	ld.shared.f32 	%f502, [%r198+16];
	fma.rn.f32 	%f503, %f11, %f498, %f502;
	ld.shared.f32 	%f504, [%r198+20];
	fma.rn.f32 	%f505, %f11, %f499, %f504;
	ld.shared.f32 	%f506, [%r198+24];
	fma.rn.f32 	%f507, %f11, %f500, %f506;
	ld.shared.f32 	%f508, [%r198+28];
	fma.rn.f32 	%f509, %f11, %f501, %f508;
	st.local.v4.f32 	[%rd82+16], {%f503, %f505, %f507, %f509};
	ld.local.v4.f32 	{%f510, %f511, %f512, %f513}, [%rd82+32];
	ld.shared.f32 	%f514, [%r198+32];
	fma.rn.f32 	%f515, %f11, %f510, %f514;
	ld.shared.f32 	%f516, [%r198+36];
	fma.rn.f32 	%f517, %f11, %f511, %f516;
	ld.shared.f32 	%f518, [%r198+40];
	fma.rn.f32 	%f519, %f11, %f512, %f518;
	ld.shared.f32 	%f520, [%r198+44];
	fma.rn.f32 	%f521, %f11, %f513, %f520;
	st.local.v4.f32 	[%rd82+32], {%f515, %f517, %f519, %f521};
	ld.local.v4.f32 	{%f522, %f523, %f524, %f525}, [%rd82+48];
	ld.shared.f32 	%f526, [%r198+48];
	fma.rn.f32 	%f527, %f11, %f522, %f526;
	ld.shared.f32 	%f528, [%r198+52];
	fma.rn.f32 	%f529, %f11, %f523, %f528;
	ld.shared.f32 	%f530, [%r198+56];
	fma.rn.f32 	%f531, %f11, %f524, %f530;
	ld.shared.f32 	%f532, [%r198+60];
	fma.rn.f32 	%f533, %f11, %f525, %f532;
	st.local.v4.f32 	[%rd82+48], {%f527, %f529, %f531, %f533};
	add.s32 	%r227, %r227, 16;
	setp.eq.s32 	%p60, %r227, %r41;
	mov.u32 	%r229, %r41;
	@%p60 bra 	$L__BB0_66;
	bra.uni 	$L__BB0_65;
$L__BB0_66:
	mov.f32 	%f642, %f27;
	@%p42 bra 	$L__BB0_76;
	setp.lt.u32 	%p62, %r38, 7;
	@%p62 bra 	$L__BB0_69;
	mul.wide.u32 	%rd83, %r229, 4;
	add.s64 	%rd84, %rd4, %rd83;
	ld.local.f32 	%f534, [%rd84];
	shl.b32 	%r199, %r229, 2;
	add.s32 	%r200, %r80, %r199;
	ld.shared.f32 	%f535, [%r200];
	fma.rn.f32 	%f536, %f11, %f534, %f535;
	st.local.f32 	[%rd84], %f536;
	ld.local.f32 	%f537, [%rd84+4];
	ld.shared.f32 	%f538, [%r200+4];
	fma.rn.f32 	%f539, %f11, %f537, %f538;
	st.local.f32 	[%rd84+4], %f539;
	ld.local.f32 	%f540, [%rd84+8];
	ld.shared.f32 	%f541, [%r200+8];
	fma.rn.f32 	%f542, %f11, %f540, %f541;
	st.local.f32 	[%rd84+8], %f542;
	ld.local.f32 	%f543, [%rd84+12];
	ld.shared.f32 	%f544, [%r200+12];
	fma.rn.f32 	%f545, %f11, %f543, %f544;
	st.local.f32 	[%rd84+12], %f545;
	ld.local.f32 	%f546, [%rd84+16];
	ld.shared.f32 	%f547, [%r200+16];
	fma.rn.f32 	%f548, %f11, %f546, %f547;
	st.local.f32 	[%rd84+16], %f548;
	ld.local.f32 	%f549, [%rd84+20];
	ld.shared.f32 	%f550, [%r200+20];
	fma.rn.f32 	%f551, %f11, %f549, %f550;
	st.local.f32 	[%rd84+20], %f551;
	ld.local.f32 	%f552, [%rd84+24];
	ld.shared.f32 	%f553, [%r200+24];
	fma.rn.f32 	%f554, %f11, %f552, %f553;
	st.local.f32 	[%rd84+24], %f554;
	ld.local.f32 	%f555, [%rd84+28];
	ld.shared.f32 	%f556, [%r200+28];
	fma.rn.f32 	%f557, %f11, %f555, %f556;
	st.local.f32 	[%rd84+28], %f557;
	add.s32 	%r229, %r229, 8;
$L__BB0_69:
	setp.eq.s32 	%p63, %r39, 0;
	mov.f32 	%f642, %f27;
	@%p63 bra 	$L__BB0_76;
	setp.lt.u32 	%p64, %r40, 3;
	@%p64 bra 	$L__BB0_72;
	mul.wide.u32 	%rd85, %r229, 4;
	add.s64 	%rd86, %rd4, %rd85;
	ld.local.f32 	%f558, [%rd86];
	shl.b32 	%r201, %r229, 2;
	add.s32 	%r202, %r80, %r201;
	ld.shared.f32 	%f559, [%r202];
	fma.rn.f32 	%f560, %f11, %f558, %f559;
	st.local.f32 	[%rd86], %f560;
	ld.local.f32 	%f561, [%rd86+4];
	ld.shared.f32 	%f562, [%r202+4];
	fma.rn.f32 	%f563, %f11, %f561, %f562;
	st.local.f32 	[%rd86+4], %f563;
	ld.local.f32 	%f564, [%rd86+8];
	ld.shared.f32 	%f565, [%r202+8];
	fma.rn.f32 	%f566, %f11, %f564, %f565;
	st.local.f32 	[%rd86+8], %f566;
	ld.local.f32 	%f567, [%rd86+12];
	ld.shared.f32 	%f568, [%r202+12];
	fma.rn.f32 	%f569, %f11, %f567, %f568;
	st.local.f32 	[%rd86+12], %f569;
	add.s32 	%r229, %r229, 4;
$L__BB0_72:
	setp.eq.s32 	%p65, %r42, 0;
	mov.f32 	%f642, %f27;
	@%p65 bra 	$L__BB0_76;
	setp.eq.s32 	%p66, %r42, 1;
	mul.wide.u32 	%rd87, %r229, 4;
	add.s64 	%rd9, %rd4, %rd87;
	ld.local.f32 	%f570, [%rd9];
	shl.b32 	%r203, %r229, 2;
	add.s32 	%r67, %r80, %r203;
	ld.shared.f32 	%f571, [%r67];
	fma.rn.f32 	%f572, %f11, %f570, %f571;
	st.local.f32 	[%rd9], %f572;
	mov.f32 	%f642, %f27;
	@%p66 bra 	$L__BB0_76;
	setp.eq.s32 	%p67, %r42, 2;
	ld.local.f32 	%f573, [%rd9+4];
	ld.shared.f32 	%f574, [%r67+4];
	fma.rn.f32 	%f575, %f11, %f573, %f574;
	st.local.f32 	[%rd9+4], %f575;
	mov.f32 	%f642, %f27;
	@%p67 bra 	$L__BB0_76;
	ld.local.f32 	%f576, [%rd9+8];
	ld.shared.f32 	%f577, [%r67+8];
	fma.rn.f32 	%f578, %f11, %f576, %f577;
	st.local.f32 	[%rd9+8], %f578;
	mov.f32 	%f642, %f27;
$L__BB0_76:
	add.s32 	%r224, %r224, 1;
	setp.eq.s32 	%p68, %r224, %r45;
	@%p68 bra 	$L__BB0_104;
	bra.uni 	$L__BB0_36;
$L__BB0_77:
	and.b32  	%r81, %r45, 3;
	setp.lt.s32 	%p28, %r220, 4;
	@%p28 bra 	$L__BB0_92;
	and.b32  	%r82, %r45, 60;
	mov.b32 	%r237, 0;
$L__BB0_79:
	setp.leu.f32 	%p29, %f2, %f642;
	@%p29 bra 	$L__BB0_81;
	sub.f32 	%f114, %f642, %f2;
	fma.rn.f32 	%f115, %f114, 0f3BBB989D, 0f3F000000;
	cvt.sat.f32.f32 	%f116, %f115;
	mov.f32 	%f117, 0f4B400001;
	mov.f32 	%f118, 0f437C0000;
	fma.rm.f32 	%f119, %f116, %f118, %f117;
	add.f32 	%f120, %f119, 0fCB40007F;
	neg.f32 	%f121, %f120;
	fma.rn.f32 	%f122, %f114, 0f3FB8AA3B, %f121;
	fma.rn.f32 	%f123, %f114, 0f32A57060, %f122;
	mov.b32 	%r135, %f119;
	shl.b32 	%r136, %r135, 23;
	mov.b32 	%f124, %r136;
	ex2.approx.ftz.f32 	%f125, %f123;
	mul.f32 	%f126, %f125, %f124;
	fma.rn.f32 	%f654, %f643, %f126, 0f3F800000;
	mov.f32 	%f642, %f2;
	bra.uni 	$L__BB0_82;
$L__BB0_81:
	sub.f32 	%f102, %f2, %f642;
	fma.rn.f32 	%f103, %f102, 0f3BBB989D, 0f3F000000;
	cvt.sat.f32.f32 	%f104, %f103;
	mov.f32 	%f105, 0f4B400001;
	mov.f32 	%f106, 0f437C0000;
	fma.rm.f32 	%f107, %f104, %f106, %f105;
	add.f32 	%f108, %f107, 0fCB40007F;
	neg.f32 	%f109, %f108;
	fma.rn.f32 	%f110, %f102, 0f3FB8AA3B, %f109;
	fma.rn.f32 	%f111, %f102, 0f32A57060, %f110;
	mov.b32 	%r133, %f107;
	shl.b32 	%r134, %r133, 23;
	mov.b32 	%f112, %r134;
	ex2.approx.ftz.f32 	%f113, %f111;
	fma.rn.f32 	%f654, %f113, %f112, %f643;
$L__BB0_82:
	setp.gt.f32 	%p30, %f2, %f642;
	@%p30 bra 	$L__BB0_84;
	sub.f32 	%f127, %f2, %f642;
	fma.rn.f32 	%f128, %f127, 0f3BBB989D, 0f3F000000;
	cvt.sat.f32.f32 	%f129, %f128;
	mov.f32 	%f130, 0f4B400001;
	mov.f32 	%f131, 0f437C0000;
	fma.rm.f32 	%f132, %f129, %f131, %f130;
	add.f32 	%f133, %f132, 0fCB40007F;
	neg.f32 	%f134, %f133;
	fma.rn.f32 	%f135, %f127, 0f3FB8AA3B, %f134;
	fma.rn.f32 	%f136, %f127, 0f32A57060, %f135;
	mov.b32 	%r137, %f132;
	shl.b32 	%r138, %r137, 23;
	mov.b32 	%f137, %r138;
	ex2.approx.ftz.f32 	%f138, %f136;
	fma.rn.f32 	%f656, %f138, %f137, %f654;
	bra.uni 	$L__BB0_85;
$L__BB0_84:
	sub.f32 	%f139, %f642, %f2;
	fma.rn.f32 	%f140, %f139, 0f3BBB989D, 0f3F000000;
	cvt.sat.f32.f32 	%f141, %f140;
	mov.f32 	%f142, 0f4B400001;
	mov.f32 	%f143, 0f437C0000;
	fma.rm.f32 	%f144, %f141, %f143, %f142;
	add.f32 	%f145, %f144, 0fCB40007F;
	neg.f32 	%f146, %f145;
	fma.rn.f32 	%f147, %f139, 0f3FB8AA3B, %f146;
	fma.rn.f32 	%f148, %f139, 0f32A57060, %f147;
	mov.b32 	%r139, %f144;
	shl.b32 	%r140, %r139, 23;
	mov.b32 	%f149, %r140;
	ex2.approx.ftz.f32 	%f150, %f148;
	mul.f32 	%f151, %f150, %f149;
	fma.rn.f32 	%f656, %f654, %f151, 0f3F800000;
	mov.f32 	%f642, %f2;
$L__BB0_85:
	setp.gt.f32 	%p31, %f2, %f642;
	@%p31 bra 	$L__BB0_87;
	sub.f32 	%f152, %f2, %f642;
	fma.rn.f32 	%f153, %f152, 0f3BBB989D, 0f3F000000;
	cvt.sat.f32.f32 	%f154, %f153;
	mov.f32 	%f155, 0f4B400001;
	mov.f32 	%f156, 0f437C0000;
	fma.rm.f32 	%f157, %f154, %f156, %f155;
	add.f32 	%f158, %f157, 0fCB40007F;
	neg.f32 	%f159, %f158;
	fma.rn.f32 	%f160, %f152, 0f3FB8AA3B, %f159;
	fma.rn.f32 	%f161, %f152, 0f32A57060, %f160;
	mov.b32 	%r141, %f157;
	shl.b32 	%r142, %r141, 23;
	mov.b32 	%f162, %r142;
	ex2.approx.ftz.f32 	%f163, %f161;
	fma.rn.f32 	%f658, %f163, %f162, %f656;
	bra.uni 	$L__BB0_88;
$L__BB0_87:
	sub.f32 	%f164, %f642, %f2;
	fma.rn.f32 	%f165, %f164, 0f3BBB989D, 0f3F000000;
	cvt.sat.f32.f32 	%f166, %f165;
	mov.f32 	%f167, 0f4B400001;
	mov.f32 	%f168, 0f437C0000;
	fma.rm.f32 	%f169, %f166, %f168, %f167;
	add.f32 	%f170, %f169, 0fCB40007F;
	neg.f32 	%f171, %f170;
	fma.rn.f32 	%f172, %f164, 0f3FB8AA3B, %f171;
	fma.rn.f32 	%f173, %f164, 0f32A57060, %f172;
	mov.b32 	%r143, %f169;
	shl.b32 	%r144, %r143, 23;
	mov.b32 	%f174, %r144;
	ex2.approx.ftz.f32 	%f175, %f173;
	mul.f32 	%f176, %f175, %f174;
	fma.rn.f32 	%f658, %f656, %f176, 0f3F800000;
	mov.f32 	%f642, %f2;
$L__BB0_88:
	setp.gt.f32 	%p32, %f2, %f642;
	@%p32 bra 	$L__BB0_90;
	sub.f32 	%f177, %f2, %f642;
	fma.rn.f32 	%f178, %f177, 0f3BBB989D, 0f3F000000;
	cvt.sat.f32.f32 	%f179, %f178;
	mov.f32 	%f180, 0f4B400001;
	mov.f32 	%f181, 0f437C0000;
	fma.rm.f32 	%f182, %f179, %f181, %f180;
	add.f32 	%f183, %f182, 0fCB40007F;
	neg.f32 	%f184, %f183;
	fma.rn.f32 	%f185, %f177, 0f3FB8AA3B, %f184;
	fma.rn.f32 	%f186, %f177, 0f32A57060, %f185;
	mov.b32 	%r145, %f182;
	shl.b32 	%r146, %r145, 23;
	mov.b32 	%f187, %r146;
	ex2.approx.ftz.f32 	%f188, %f186;
	fma.rn.f32 	%f643, %f188, %f187, %f658;
	bra.uni 	$L__BB0_91;
$L__BB0_90:
	sub.f32 	%f189, %f642, %f2;
	fma.rn.f32 	%f190, %f189, 0f3BBB989D, 0f3F000000;
	cvt.sat.f32.f32 	%f191, %f190;
	mov.f32 	%f192, 0f4B400001;
	mov.f32 	%f193, 0f437C0000;
	fma.rm.f32 	%f194, %f191, %f193, %f192;
	add.f32 	%f195, %f194, 0fCB40007F;
	neg.f32 	%f196, %f195;
	fma.rn.f32 	%f197, %f189, 0f3FB8AA3B, %f196;
	fma.rn.f32 	%f198, %f189, 0f32A57060, %f197;
	mov.b32 	%r147, %f194;
	shl.b32 	%r148, %r147, 23;
	mov.b32 	%f199, %r148;
	ex2.approx.ftz.f32 	%f200, %f198;
	mul.f32 	%f201, %f200, %f199;
	fma.rn.f32 	%f643, %f658, %f201, 0f3F800000;
	mov.f32 	%f642, %f2;
$L__BB0_91:
	add.s32 	%r237, %r237, 4;
	setp.ne.s32 	%p33, %r237, %r82;
	@%p33 bra 	$L__BB0_79;
$L__BB0_92:
	setp.eq.s32 	%p34, %r81, 0;
	@%p34 bra 	$L__BB0_104;
	setp.gt.f32 	%p35, %f2, %f642;
	@%p35 bra 	$L__BB0_95;
	sub.f32 	%f202, %f2, %f642;
	fma.rn.f32 	%f203, %f202, 0f3BBB989D, 0f3F000000;
	cvt.sat.f32.f32 	%f204, %f203;
	mov.f32 	%f205, 0f4B400001;
	mov.f32 	%f206, 0f437C0000;
	fma.rm.f32 	%f207, %f204, %f206, %f205;
	add.f32 	%f208, %f207, 0fCB40007F;
	neg.f32 	%f209, %f208;
	fma.rn.f32 	%f210, %f202, 0f3FB8AA3B, %f209;
	fma.rn.f32 	%f211, %f202, 0f32A57060, %f210;
	mov.b32 	%r149, %f207;
	shl.b32 	%r150, %r149, 23;
	mov.b32 	%f212, %r150;
	ex2.approx.ftz.f32 	%f213, %f211;
	fma.rn.f32 	%f643, %f213, %f212, %f643;
	bra.uni 	$L__BB0_96;
$L__BB0_95:
	sub.f32 	%f214, %f642, %f2;
	fma.rn.f32 	%f215, %f214, 0f3BBB989D, 0f3F000000;
	cvt.sat.f32.f32 	%f216, %f215;
	mov.f32 	%f217, 0f4B400001;
	mov.f32 	%f218, 0f437C0000;
	fma.rm.f32 	%f219, %f216, %f218, %f217;
	add.f32 	%f220, %f219, 0fCB40007F;
	neg.f32 	%f221, %f220;
	fma.rn.f32 	%f222, %f214, 0f3FB8AA3B, %f221;
	fma.rn.f32 	%f223, %f214, 0f32A57060, %f222;
	mov.b32 	%r151, %f219;
	shl.b32 	%r152, %r151, 23;
	mov.b32 	%f224, %r152;
	ex2.approx.ftz.f32 	%f225, %f223;
	mul.f32 	%f226, %f225, %f224;
	fma.rn.f32 	%f643, %f643, %f226, 0f3F800000;
	mov.f32 	%f642, %f2;
$L__BB0_96:
	setp.eq.s32 	%p36, %r81, 1;
	@%p36 bra 	$L__BB0_104;
	setp.gt.f32 	%p37, %f2, %f642;
	@%p37 bra 	$L__BB0_99;
	sub.f32 	%f227, %f2, %f642;
	fma.rn.f32 	%f228, %f227, 0f3BBB989D, 0f3F000000;
	cvt.sat.f32.f32 	%f229, %f228;
	mov.f32 	%f230, 0f4B400001;
	mov.f32 	%f231, 0f437C0000;
	fma.rm.f32 	%f232, %f229, %f231, %f230;
	add.f32 	%f233, %f232, 0fCB40007F;
	neg.f32 	%f234, %f233;
	fma.rn.f32 	%f235, %f227, 0f3FB8AA3B, %f234;
	fma.rn.f32 	%f236, %f227, 0f32A57060, %f235;
	mov.b32 	%r153, %f232;
	shl.b32 	%r154, %r153, 23;
	mov.b32 	%f237, %r154;
	ex2.approx.ftz.f32 	%f238, %f236;
	fma.rn.f32 	%f643, %f238, %f237, %f643;
	bra.uni 	$L__BB0_100;
$L__BB0_99:
	sub.f32 	%f239, %f642, %f2;
	fma.rn.f32 	%f240, %f239, 0f3BBB989D, 0f3F000000;
	cvt.sat.f32.f32 	%f241, %f240;
	mov.f32 	%f242, 0f4B400001;
	mov.f32 	%f243, 0f437C0000;
	fma.rm.f32 	%f244, %f241, %f243, %f242;
	add.f32 	%f245, %f244, 0fCB40007F;
	neg.f32 	%f246, %f245;
	fma.rn.f32 	%f247, %f239, 0f3FB8AA3B, %f246;
	fma.rn.f32 	%f248, %f239, 0f32A57060, %f247;
	mov.b32 	%r155, %f244;
	shl.b32 	%r156, %r155, 23;
	mov.b32 	%f249, %r156;
	ex2.approx.ftz.f32 	%f250, %f248;
	mul.f32 	%f251, %f250, %f249;
	fma.rn.f32 	%f643, %f643, %f251, 0f3F800000;
	mov.f32 	%f642, %f2;
$L__BB0_100:
	setp.eq.s32 	%p38, %r81, 2;
	@%p38 bra 	$L__BB0_104;
	setp.gt.f32 	%p39, %f2, %f642;
	@%p39 bra 	$L__BB0_103;
	sub.f32 	%f252, %f2, %f642;
	fma.rn.f32 	%f253, %f252, 0f3BBB989D, 0f3F000000;
	cvt.sat.f32.f32 	%f254, %f253;
	mov.f32 	%f255, 0f4B400001;
	mov.f32 	%f256, 0f437C0000;
	fma.rm.f32 	%f257, %f254, %f256, %f255;
	add.f32 	%f258, %f257, 0fCB40007F;
	neg.f32 	%f259, %f258;
	fma.rn.f32 	%f260, %f252, 0f3FB8AA3B, %f259;
	fma.rn.f32 	%f261, %f252, 0f32A57060, %f260;
	mov.b32 	%r157, %f257;
	shl.b32 	%r158, %r157, 23;
	mov.b32 	%f262, %r158;
	ex2.approx.ftz.f32 	%f263, %f261;
	fma.rn.f32 	%f643, %f263, %f262, %f643;
	bra.uni 	$L__BB0_104;
$L__BB0_103:
	sub.f32 	%f264, %f642, %f2;
	fma.rn.f32 	%f265, %f264, 0f3BBB989D, 0f3F000000;
	cvt.sat.f32.f32 	%f266, %f265;
	mov.f32 	%f267, 0f4B400001;
	mov.f32 	%f268, 0f437C0000;
	fma.rm.f32 	%f269, %f266, %f268, %f267;
	add.f32 	%f270, %f269, 0fCB40007F;
	neg.f32 	%f271, %f270;
	fma.rn.f32 	%f272, %f264, 0f3FB8AA3B, %f271;
	fma.rn.f32 	%f273, %f264, 0f32A57060, %f272;
	mov.b32 	%r159, %f269;
	shl.b32 	%r160, %r159, 23;
	mov.b32 	%f274, %r160;
	ex2.approx.ftz.f32 	%f275, %f273;
	mul.f32 	%f276, %f275, %f274;
	fma.rn.f32 	%f643, %f643, %f276, 0f3F800000;
	mov.f32 	%f642, %f2;
$L__BB0_104:
	bar.sync 	0;
	add.s32 	%r221, %r221, 32;
	setp.lt.s32 	%p69, %r221, %r102;
	add.s32 	%r220, %r220, -32;
	@%p69 bra 	$L__BB0_30;
$L__BB0_105:
	setp.ge.s32 	%p70, %r3, %r102;
	@%p70 bra 	$L__BB0_119;
	rcp.rn.f32 	%f63, %f643;
	mul.lo.s32 	%r204, %r103, %r3;
	cvt.s64.s32 	%rd88, %r204;
	mul.lo.s32 	%r205, %r4, %r1;
	cvt.s64.s32 	%rd89, %r205;
	add.s64 	%rd12, %rd89, %rd88;
	setp.lt.s32 	%p71, %r4, 1;
	@%p71 bra 	$L__BB0_119;
	add.s32 	%r207, %r4, -1;
	and.b32  	%r87, %r4, 15;
	setp.lt.u32 	%p72, %r207, 15;
	mov.b32 	%r240, 0;
	@%p72 bra 	$L__BB0_110;
	and.b32  	%r240, %r4, 2147483632;
	neg.s32 	%r238, %r240;
	shl.b64 	%rd90, %rd12, 2;
	add.s64 	%rd91, %rd90, %rd2;
	add.s64 	%rd108, %rd91, 32;
$L__BB0_109:
	.pragma "nounroll";
	ld.local.v4.f32 	{%f579, %f580, %f581, %f582}, [%rd109+-32];
	mul.f32 	%f583, %f63, %f579;
	st.global.f32 	[%rd108+-32], %f583;
	mul.f32 	%f584, %f63, %f580;
	st.global.f32 	[%rd108+-28], %f584;
	mul.f32 	%f585, %f63, %f581;
	st.global.f32 	[%rd108+-24], %f585;
	mul.f32 	%f586, %f63, %f582;
	st.global.f32 	[%rd108+-20], %f586;
	ld.local.v4.f32 	{%f587, %f588, %f589, %f590}, [%rd109+-16];
	mul.f32 	%f591, %f63, %f587;
	st.global.f32 	[%rd108+-16], %f591;
	mul.f32 	%f592, %f63, %f588;
	st.global.f32 	[%rd108+-12], %f592;
	mul.f32 	%f593, %f63, %f589;
	st.global.f32 	[%rd108+-8], %f593;
	mul.f32 	%f594, %f63, %f590;
	st.global.f32 	[%rd108+-4], %f594;
	ld.local.v4.f32 	{%f595, %f596, %f597, %f598}, [%rd109];
	mul.f32 	%f599, %f63, %f595;
	st.global.f32 	[%rd108], %f599;
	mul.f32 	%f600, %f63, %f596;
	st.global.f32 	[%rd108+4], %f600;
	mul.f32 	%f601, %f63, %f597;
	st.global.f32 	[%rd108+8], %f601;
	mul.f32 	%f602, %f63, %f598;
	st.global.f32 	[%rd108+12], %f602;
	ld.local.v4.f32 	{%f603, %f604, %f605, %f606}, [%rd109+16];
	mul.f32 	%f607, %f63, %f603;
	st.global.f32 	[%rd108+16], %f607;
	mul.f32 	%f608, %f63, %f604;
	st.global.f32 	[%rd108+20], %f608;
	mul.f32 	%f609, %f63, %f605;
	st.global.f32 	[%rd108+24], %f609;
	mul.f32 	%f610, %f63, %f606;
	st.global.f32 	[%rd108+28], %f610;
	add.s32 	%r238, %r238, 16;
	add.s64 	%rd109, %rd109, 64;
	add.s64 	%rd108, %rd108, 64;
	setp.ne.s32 	%p73, %r238, 0;
	@%p73 bra 	$L__BB0_109;
$L__BB0_110:
	setp.eq.s32 	%p74, %r87, 0;
	@%p74 bra 	$L__BB0_119;
	and.b32  	%r93, %r4, 7;
	setp.lt.u32 	%p75, %r87, 8;
	@%p75 bra 	$L__BB0_113;
	cvt.u64.u32 	%rd92, %r240;
	mul.wide.u32 	%rd93, %r240, 4;
	add.s64 	%rd94, %rd4, %rd93;
	ld.local.f32 	%f611, [%rd94];
	mul.f32 	%f612, %f63, %f611;
	add.s64 	%rd95, %rd12, %rd92;
	shl.b64 	%rd96, %rd95, 2;
	add.s64 	%rd97, %rd2, %rd96;
	st.global.f32 	[%rd97], %f612;
	ld.local.f32 	%f613, [%rd94+4];
	mul.f32 	%f614, %f63, %f613;
	st.global.f32 	[%rd97+4], %f614;
	ld.local.f32 	%f615, [%rd94+8];
	mul.f32 	%f616, %f63, %f615;
	st.global.f32 	[%rd97+8], %f616;
	ld.local.f32 	%f617, [%rd94+12];
	mul.f32 	%f618, %f63, %f617;
	st.global.f32 	[%rd97+12], %f618;
	ld.local.f32 	%f619, [%rd94+16];
	mul.f32 	%f620, %f63, %f619;
	st.global.f32 	[%rd97+16], %f620;
	ld.local.f32 	%f621, [%rd94+20];
	mul.f32 	%f622, %f63, %f621;
	st.global.f32 	[%rd97+20], %f622;
	ld.local.f32 	%f623, [%rd94+24];
	mul.f32 	%f624, %f63, %f623;
	st.global.f32 	[%rd97+24], %f624;
	ld.local.f32 	%f625, [%rd94+28];
	mul.f32 	%f626, %f63, %f625;
	st.global.f32 	[%rd97+28], %f626;
	add.s32 	%r240, %r240, 8;
$L__BB0_113:
	setp.eq.s32 	%p76, %r93, 0;
	@%p76 bra 	$L__BB0_119;
	and.b32  	%r96, %r4, 3;
	setp.lt.u32 	%p77, %r93, 4;
	@%p77 bra 	$L__BB0_116;
	cvt.u64.u32 	%rd98, %r240;
	mul.wide.u32 	%rd99, %r240, 4;
	add.s64 	%rd100, %rd4, %rd99;
	ld.local.f32 	%f627, [%rd100];
	mul.f32 	%f628, %f63, %f627;
	add.s64 	%rd101, %rd12, %rd98;
	shl.b64 	%rd102, %rd101, 2;
	add.s64 	%rd103, %rd2, %rd102;
	st.global.f32 	[%rd103], %f628;
	ld.local.f32 	%f629, [%rd100+4];
	mul.f32 	%f630, %f63, %f629;
	st.global.f32 	[%rd103+4], %f630;
	ld.local.f32 	%f631, [%rd100+8];
	mul.f32 	%f632, %f63, %f631;
	st.global.f32 	[%rd103+8], %f632;
	ld.local.f32 	%f633, [%rd100+12];
	mul.f32 	%f634, %f63, %f633;
	st.global.f32 	[%rd103+12], %f634;
	add.s32 	%r240, %r240, 4;
$L__BB0_116:
	setp.eq.s32 	%p78, %r96, 0;
	@%p78 bra 	$L__BB0_119;
	cvt.u64.u32 	%rd104, %r240;
	add.s64 	%rd105, %rd12, %rd104;
	shl.b64 	%rd106, %rd105, 2;
	add.s64 	%rd111, %rd2, %rd106;
	mul.wide.u32 	%rd107, %r240, 4;
	add.s64 	%rd110, %rd4, %rd107;
	neg.s32 	%r242, %r96;
$L__BB0_118:
	.pragma "nounroll";
	ld.local.f32 	%f635, [%rd110];
	mul.f32 	%f636, %f63, %f635;
	st.global.f32 	[%rd111], %f636;
	add.s64 	%rd111, %rd111, 4;
	add.s64 	%rd110, %rd110, 4;
	add.s32 	%r242, %r242, 1;
	setp.ne.s32 	%p79, %r242, 0;
	@%p79 bra 	$L__BB0_118;
$L__BB0_119:
	ret;

}


// ===== COMPILED SASS (sm_100) =====

	.target	sm_100

	.elftype	@"ET_EXEC"


//--------------------- .note.nv.tkinfo           --------------------------
	.section	.note.nv.tkinfo,"",@"SHT_NOTE"
	.sectionflags	@"SHF_NOTE_NV_TKINFO"
	.tkinfo
        /*0018*/ 	.word	0x00000002
        /*0030*/ 	.string	""
        /*0030*/ 	.string	"ptxas"
        /*0030*/ 	.string	"Cuda compilation tools, release 13.0, V13.0.88"
        /*0030*/ 	.string	"Build cuda_13.0.r13.0/compiler.36424714_0"
        /*0030*/ 	.string	"-arch sm_100 -m 64 "



//--------------------- .note.nv.cuinfo           --------------------------
	.section	.note.nv.cuinfo,"",@"SHT_NOTE"
	.sectionflags	@"SHF_NOTE_NV_CUINFO"
        /*0018*/ 	.short	0x0002
        /*001a*/ 	.short	0x0064
        /*001c*/ 	.short	0x0082
	.zero		2


//--------------------- .nv.info                  --------------------------
	.section	.nv.info,"",@"SHT_CUDA_INFO"
	.align	4


	//----- nvinfo : EIATTR_REGCOUNT
	.align		4
        /*0000*/ 	.byte	0x04, 0x2f
        /*0002*/ 	.short	(.L_1 - .L_0)
	.align		4
.L_0:
        /*0004*/ 	.word	index@(_Z11mhsa_kernelPKfS0_S0_Pfiii)
        /*0008*/ 	.word	0x00000020


	//----- nvinfo : EIATTR_FRAME_SIZE
	.align		4
.L_1:
        /*000c*/ 	.byte	0x04, 0x11
        /*000e*/ 	.short	(.L_3 - .L_2)
	.align		4
.L_2:
        /*0010*/ 	.word	index@($__internal_0_$__cuda_sm20_rcp_rn_f32_slowpath)
        /*0014*/ 	.word	0x00000400


	//----- nvinfo : EIATTR_FRAME_SIZE
	.align		4
.L_3:
        /*0018*/ 	.byte	0x04, 0x11
        /*001a*/ 	.short	(.L_5 - .L_4)
	.align		4
.L_4:
        /*001c*/ 	.word	index@(_Z11mhsa_kernelPKfS0_S0_Pfiii)
        /*0020*/ 	.word	0x00000400


	//----- nvinfo : EIATTR_MIN_STACK_SIZE
	.align		4
.L_5:
        /*0024*/ 	.byte	0x04, 0x12
        /*0026*/ 	.short	(.L_7 - .L_6)
	.align		4
.L_6:
        /*0028*/ 	.word	index@(_Z11mhsa_kernelPKfS0_S0_Pfiii)
        /*002c*/ 	.word	0x00000400
.L_7:


//--------------------- .nv.compat                --------------------------
	.section	.nv.compat,"",@"SHT_CUDA_COMPAT_INFO"
	.align	4
        /*0000*/ 	.byte	0x02, 0x09, 0x00, 0x00, 0x02, 0x02, 0x01, 0x00, 0x02, 0x05, 0x05, 0x00, 0x03, 0x07, 0x01, 0x01
        /*0010*/ 	.byte	0x02, 0x03, 0x00, 0x00, 0x02, 0x06, 0x01, 0x00, 0x04, 0x0b, 0x08, 0x00, 0x01, 0x00, 0x00, 0x00
        /*0020*/ 	.byte	0x00, 0x00, 0x00, 0x00


//--------------------- .nv.info._Z11mhsa_kernelPKfS0_S0_Pfiii --------------------------
	.section	.nv.info._Z11mhsa_kernelPKfS0_S0_Pfiii,"",@"SHT_CUDA_INFO"
	.sectionflags	@""
	.align	4


	//----- nvinfo : EIATTR_CUDA_API_VERSION
	.align		4
        /*0000*/ 	.byte	0x04, 0x37
        /*0002*/ 	.short	(.L_9 - .L_8)
.L_8:
        /*0004*/ 	.word	0x00000082


	//----- nvinfo : EIATTR_KPARAM_INFO
	.align		4
.L_9:
        /*0008*/ 	.byte	0x04, 0x17
        /*000a*/ 	.short	(.L_11 - .L_10)
.L_10:
        /*000c*/ 	.word	0x00000000
        /*0010*/ 	.short	0x0006
        /*0012*/ 	.short	0x0028
        /*0014*/ 	.byte	0x00, 0xf0, 0x11, 0x00


	//----- nvinfo : EIATTR_KPARAM_INFO
	.align		4
.L_11:
        /*0018*/ 	.byte	0x04, 0x17
        /*001a*/ 	.short	(.L_13 - .L_12)
.L_12:
        /*001c*/ 	.word	0x00000000
        /*0020*/ 	.short	0x0005
        /*0022*/ 	.short	0x0024
        /*0024*/ 	.byte	0x00, 0xf0, 0x11, 0x00


	//----- nvinfo : EIATTR_KPARAM_INFO
	.align		4
.L_13:
        /*0028*/ 	.byte	0x04, 0x17
        /*002a*/ 	.short	(.L_15 - .L_14)
.L_14:
        /*002c*/ 	.word	0x00000000
        /*0030*/ 	.short	0x0004
        /*0032*/ 	.short	0x0020
        /*0034*/ 	.byte	0x00, 0xf0, 0x11, 0x00


	//----- nvinfo : EIATTR_KPARAM_INFO
	.align		4
.L_15:
        /*0038*/ 	.byte	0x04, 0x17
        /*003a*/ 	.short	(.L_17 - .L_16)
.L_16:
        /*003c*/ 	.word	0x00000000
        /*0040*/ 	.short	0x0003
        /*0042*/ 	.short	0x0018
        /*0044*/ 	.byte	0x00, 0xf5, 0x21, 0x00


	//----- nvinfo : EIATTR_KPARAM_INFO
	.align		4
.L_17:
        /*0048*/ 	.byte	0x04, 0x17
        /*004a*/ 	.short	(.L_19 - .L_18)
.L_18:
        /*004c*/ 	.word	0x00000000
        /*0050*/ 	.short	0x0002
        /*0052*/ 	.short	0x0010
        /*0054*/ 	.byte	0x00, 0xf5, 0x21, 0x00


	//----- nvinfo : EIATTR_KPARAM_INFO
	.align		4
.L_19:
        /*0058*/ 	.byte	0x04, 0x17
        /*005a*/ 	.short	(.L_21 - .L_20)
.L_20:
        /*005c*/ 	.word	0x00000000
        /*0060*/ 	.short	0x0001
        /*0062*/ 	.short	0x0008
        /*0064*/ 	.byte	0x00, 0xf5, 0x21, 0x00


	//----- nvinfo : EIATTR_KPARAM_INFO
	.align		4
.L_21:
        /*0068*/ 	.byte	0x04, 0x17
        /*006a*/ 	.short	(.L_23 - .L_22)
.L_22:
        /*006c*/ 	.word	0x00000000
        /*0070*/ 	.short	0x0000
        /*0072*/ 	.short	0x0000
        /*0074*/ 	.byte	0x00, 0xf5, 0x21, 0x00


	//----- nvinfo : EIATTR_SPARSE_MMA_MASK
	.align		4
.L_23:
        /*0078*/ 	.byte	0x03, 0x50
        /*007a*/ 	.short	0x0000


	//----- nvinfo : EIATTR_MAXREG_COUNT
	.align		4
        /*007c*/ 	.byte	0x03, 0x1b
        /*007e*/ 	.short	0x00ff


	//----- nvinfo : EIATTR_NUM_BARRIERS
	.align		4
        /*0080*/ 	.byte	0x02, 0x4c
        /*0082*/ 	.byte	0x01
	.zero		1


	//----- nvinfo : EIATTR_MERCURY_ISA_VERSION
	.align		4
        /*0084*/ 	.byte	0x03, 0x5f
        /*0086*/ 	.short	0x0101


	//----- nvinfo : EIATTR_VRC_CTA_INIT_COUNT
	.align		4
        /*0088*/ 	.byte	0x02, 0x4a
	.zero		1
	.zero		1


	//----- nvinfo : EIATTR_EXIT_INSTR_OFFSETS
	.align		4
        /*008c*/ 	.byte	0x04, 0x1c
        /*008e*/ 	.short	(.L_25 - .L_24)


	//   ....[0]....
.L_24:
        /*0090*/ 	.word	0x00000220


	//   ....[1]....
        /*0094*/ 	.word	0x00004a00


	//   ....[2]....
        /*0098*/ 	.word	0x00004b30


	//   ....[3]....
        /*009c*/ 	.word	0x00004f40


	//   ....[4]....
        /*00a0*/ 	.word	0x00005130


	//   ....[5]....
        /*00a4*/ 	.word	0x00005280


	//   ....[6]....
        /*00a8*/ 	.word	0x000053b0


	//----- nvinfo : EIATTR_CRS_STACK_SIZE
	.align		4
.L_25:
        /*00ac*/ 	.byte	0x04, 0x1e
        /*00ae*/ 	.short	(.L_27 - .L_26)
.L_26:
        /*00b0*/ 	.word	0x00000000


	//----- nvinfo : EIATTR_CBANK_PARAM_SIZE
	.align		4
.L_27:
        /*00b4*/ 	.byte	0x03, 0x19
        /*00b6*/ 	.short	0x002c


	//----- nvinfo : EIATTR_PARAM_CBANK
	.align		4
        /*00b8*/ 	.byte	0x04, 0x0a
        /*00ba*/ 	.short	(.L_29 - .L_28)
	.align		4
.L_28:
        /*00bc*/ 	.word	index@(.nv.constant0._Z11mhsa_kernelPKfS0_S0_Pfiii)
        /*00c0*/ 	.short	0x0380
        /*00c2*/ 	.short	0x002c


	//----- nvinfo : EIATTR_SW_WAR
	.align		4
.L_29:
        /*00c4*/ 	.byte	0x04, 0x36
        /*00c6*/ 	.short	(.L_31 - .L_30)
.L_30:
        /*00c8*/ 	.word	0x00000008
.L_31:


//--------------------- .nv.callgraph             --------------------------
	.section	.nv.callgraph,"",@"SHT_CUDA_CALLGRAPH"
	.align	4
	.sectionentsize	8
	.align		4
        /*0000*/ 	.word	0x00000000
	.align		4
        /*0004*/ 	.word	0xffffffff
	.align		4
        /*0008*/ 	.word	0x00000000
	.align		4
        /*000c*/ 	.word	0xfffffffe
	.align		4
        /*0010*/ 	.word	0x00000000
	.align		4
        /*0014*/ 	.word	0xfffffffd
	.align		4
        /*0018*/ 	.word	0x00000000
	.align		4
        /*001c*/ 	.word	0xfffffffc


//--------------------- .text._Z11mhsa_kernelPKfS0_S0_Pfiii --------------------------
	.section	.text._Z11mhsa_kernelPKfS0_S0_Pfiii,"ax",@progbits
	.align	128
        .global         _Z11mhsa_kernelPKfS0_S0_Pfiii
        .type           _Z11mhsa_kernelPKfS0_S0_Pfiii,@function
        .size           _Z11mhsa_kernelPKfS0_S0_Pfiii,(.L_x_75 - _Z11mhsa_kernelPKfS0_S0_Pfiii)
        .other          _Z11mhsa_kernelPKfS0_S0_Pfiii,@"STO_CUDA_ENTRY STV_DEFAULT"
_Z11mhsa_kernelPKfS0_S0_Pfiii:
.text._Z11mhsa_kernelPKfS0_S0_Pfiii:
[----:B------:R-:W0:Y:S08]  /*0000*/  LDC R1, c[0x0][0x37c] ;  /* 0x0000df00ff017b82 */ /* 0x000e300000000800 */
[----:B------:R-:W1:Y:S01]  /*0010*/  LDC R4, c[0x0][0x3a8] ;  /* 0x0000ea00ff047b82 */ /* 0x000e620000000800 */
[----:B0-----:R-:W-:-:S04]  /*0020*/  IADD3 R1, PT, PT, R1, -0x400, RZ ;  /* 0xfffffc0001017810 */ /* 0x001fc80007ffe0ff */
[----:B------:R-:W-:-:S03]  /*0030*/  R2UR UR7, R1 ;  /* 0x00000000010772ca */ /* 0x000fc600000e0000 */
[----:B------:R-:W0:Y:S01]  /*0040*/  LDC R9, c[0x0][0x3a4] ;  /* 0x0000e900ff097b82 */ /* 0x000e220000000800 */
[----:B-1----:R-:W-:Y:S02]  /*0050*/  IABS R5, R4 ;  /* 0x0000000400057213 */ /* 0x002fe40000000000 */
[----:B------:R-:W-:Y:S02]  /*0060*/  ISETP.NE.AND P1, PT, R4, RZ, PT ;  /* 0x000000ff0400720c */ /* 0x000fe40003f25270 */
[----:B------:R-:W1:Y:S08]  /*0070*/  I2F.RP R0, R5 ;  /* 0x0000000500007306 */ /* 0x000e700000209400 */
[----:B-1----:R-:W1:Y:S02]  /*0080*/  MUFU.RCP R0, R0 ;  /* 0x0000000000007308 */ /* 0x002e640000001000 */
[----:B-1----:R-:W-:-:S06]  /*0090*/  IADD3 R2, PT, PT, R0, 0xffffffe, RZ ;  /* 0x0ffffffe00027810 */ /* 0x002fcc0007ffe0ff */
[----:B------:R1:W2:Y:S02]  /*00a0*/  F2I.FTZ.U32.TRUNC.NTZ R3, R2 ;  /* 0x0000000200037305 */ /* 0x0002a4000021f000 */
[----:B-1----:R-:W-:Y:S02]  /*00b0*/  HFMA2 R2, -RZ, RZ, 0, 0 ;  /* 0x00000000ff027431 */ /* 0x002fe400000001ff */
[----:B--2---:R-:W-:-:S04]  /*00c0*/  IMAD.MOV R6, RZ, RZ, -R3 ;  /* 0x000000ffff067224 */ /* 0x004fc800078e0a03 */
[----:B------:R-:W-:Y:S01]  /*00d0*/  IMAD R7, R6, R5, RZ ;  /* 0x0000000506077224 */ /* 0x000fe200078e02ff */
[----:B0-----:R-:W-:-:S03]  /*00e0*/  IABS R6, R9 ;  /* 0x0000000900067213 */ /* 0x001fc60000000000 */
[----:B------:R-:W-:Y:S02]  /*00f0*/  IMAD.HI.U32 R3, R3, R7, R2 ;  /* 0x0000000703037227 */ /* 0x000fe400078e0002 */
[----:B------:R-:W0:Y:S04]  /*0100*/  S2R R2, SR_CTAID.Y ;  /* 0x0000000000027919 */ /* 0x000e280000002600 */
[----:B------:R-:W-:-:S05]  /*0110*/  IMAD.HI.U32 R3, R3, R6, RZ ;  /* 0x0000000603037227 */ /* 0x000fca00078e00ff */
[----:B------:R-:W-:-:S05]  /*0120*/  IADD3 R0, PT, PT, -R3, RZ, RZ ;  /* 0x000000ff03007210 */ /* 0x000fca0007ffe1ff */
[----:B------:R-:W-:-:S05]  /*0130*/  IMAD R0, R5, R0, R6 ;  /* 0x0000000005007224 */ /* 0x000fca00078e0206 */
[----:B------:R-:W-:-:S13]  /*0140*/  ISETP.GT.U32.AND P2, PT, R5, R0, PT ;  /* 0x000000000500720c */ /* 0x000fda0003f44070 */
[----:B------:R-:W-:Y:S01]  /*0150*/  @!P2 IMAD.IADD R0, R0, 0x1, -R5 ;  /* 0x000000010000a824 */ /* 0x000fe200078e0a05 */
[----:B------:R-:W-:-:S04]  /*0160*/  @!P2 IADD3 R3, PT, PT, R3, 0x1, RZ ;  /* 0x000000010303a810 */ /* 0x000fc80007ffe0ff */
[----:B------:R-:W-:Y:S02]  /*0170*/  ISETP.GE.U32.AND P0, PT, R0, R5, PT ;  /* 0x000000050000720c */ /* 0x000fe40003f06070 */
[-C--:B------:R-:W-:Y:S01]  /*0180*/  LOP3.LUT R0, R9, R4.reuse, RZ, 0x3c, !PT ;  /* 0x0000000409007212 */ /* 0x080fe200078e3cff */
[----:B------:R-:W1:Y:S01]  /*0190*/  S2R R5, SR_TID.X ;  /* 0x0000000000057919 */ /* 0x000e620000002100 */
[----:B------:R-:W-:Y:S02]  /*01a0*/  @!P1 LOP3.LUT R4, RZ, R4, RZ, 0x33, !PT ;  /* 0x00000004ff049212 */ /* 0x000fe400078e33ff */
[----:B------:R-:W-:-:S07]  /*01b0*/  ISETP.GE.AND P3, PT, R0, RZ, PT ;  /* 0x000000ff0000720c */ /* 0x000fce0003f66270 */
[----:B------:R-:W-:-:S06]  /*01c0*/  @P0 IADD3 R3, PT, PT, R3, 0x1, RZ ;  /* 0x0000000103030810 */ /* 0x000fcc0007ffe0ff */
[----:B------:R-:W-:-:S05]  /*01d0*/  @!P3 IMAD.MOV R3, RZ, RZ, -R3 ;  /* 0x000000ffff03b224 */ /* 0x000fca00078e0a03 */
[----:B------:R-:W-:Y:S02]  /*01e0*/  R2UR UR14, R3 ;  /* 0x00000000030e72ca */ /* 0x000fe400000e0000 */
[----:B------:R-:W-:-:S13]  /*01f0*/  @!P1 R2UR UR14, R4 ;  /* 0x00000000040e92ca */ /* 0x000fda00000e0000 */
[----:B------:R-:W-:-:S04]  /*0200*/  MOV R0, UR14 ;  /* 0x0000000e00007c02 */ /* 0x000fc80008000f00 */
[----:B------:R-:W-:-:S13]  /*0210*/  ISETP.GT.AND P0, PT, R0, 0x80, PT ;  /* 0x000000800000780c */ /* 0x000fda0003f04270 */
[----:B01----:R-:W-:Y:S05]  /*0220*/  @P0 EXIT ;  /* 0x000000000000094d */ /* 0x003fea0003800000 */
[----:B------:R-:W-:Y:S01]  /*0230*/  I2FP.F32.S32 R3, UR14 ;  /* 0x0000000e00037c45 */ /* 0x000fe20008201400 */
[----:B------:R-:W0:Y:S01]  /*0240*/  LDCU UR6, c[0x0][0x3a0] ;  /* 0x00007400ff0677ac */ /* 0x000e220008000800 */
[----:B------:R1:W-:Y:S01]  /*0250*/  STL.128 [R1+0x200], RZ ;  /* 0x000200ff01007387 */ /* 0x0003e20000100c00 */
[----:B------:R-:W-:Y:S01]  /*0260*/  LEA R2, R2, R5, 0x5 ;  /* 0x0000000502027211 */ /* 0x000fe200078e28ff */
[----:B------:R-:W-:Y:S01]  /*0270*/  BSSY.RECONVERGENT B0, `(.L_x_0) ;  /* 0x00000d1000007945 */ /* 0x000fe20003800200 */
[----:B------:R-:W-:Y:S01]  /*0280*/  FSETP.GEU.AND P0, PT, |R3|, 1.175494350822287508e-38, PT ;  /* 0x008000000300780b */ /* 0x000fe20003f0e200 */
[----:B------:R1:W-:Y:S01]  /*0290*/  STL.128 [R1+0x210], RZ ;  /* 0x000210ff01007387 */ /* 0x0003e20000100c00 */
[----:B------:R-:W-:Y:S01]  /*02a0*/  UIADD3 UR11, UPT, UPT, UR7, 0x200, URZ ;  /* 0x00000200070b7890 */ /* 0x000fe2000fffe0ff */
[----:B------:R-:W2:Y:S02]  /*02b0*/  LDCU.64 UR8, c[0x0][0x358] ;  /* 0x00006b00ff0877ac */ /* 0x000ea40008000a00 */
[----:B------:R1:W-:Y:S01]  /*02c0*/  STL.128 [R1+0x220], RZ ;  /* 0x000220ff01007387 */ /* 0x0003e20000100c00 */
[----:B------:R-:W-:-:S03]  /*02d0*/  UIADD3 UR7, UPT, UPT, UR7, 0x220, URZ ;  /* 0x0000022007077890 */ /* 0x000fc6000fffe0ff */
[----:B------:R1:W-:Y:S04]  /*02e0*/  STL.128 [R1+0x230], RZ ;  /* 0x000230ff01007387 */ /* 0x0003e80000100c00 */
[----:B------:R-:W-:Y:S01]  /*02f0*/  @!P0 FMUL R3, R3, 16777216 ;  /* 0x4b80000003038820 */ /* 0x000fe20000400000 */
[----:B------:R1:W-:Y:S01]  /*0300*/  STL.128 [R1+0x240], RZ ;  /* 0x000240ff01007387 */ /* 0x0003e20000100c00 */
[----:B0-----:R-:W-:Y:S02]  /*0310*/  ISETP.GE.AND P1, PT, R2, UR6, PT ;  /* 0x0000000602007c0c */ /* 0x001fe4000bf26270 */
[----:B------:R-:W0:Y:S01]  /*0320*/  MUFU.RSQ R0, R3 ;  /* 0x0000000300007308 */ /* 0x000e220000001400 */
[----:B------:R1:W-:Y:S04]  /*0330*/  STL.128 [R1+0x250], RZ ;  /* 0x000250ff01007387 */ /* 0x0003e80000100c00 */
[----:B------:R1:W-:Y:S04]  /*0340*/  STL.128 [R1+0x260], RZ ;  /* 0x000260ff01007387 */ /* 0x0003e80000100c00 */
[----:B------:R1:W-:Y:S04]  /*0350*/  STL.128 [R1+0x270], RZ ;  /* 0x000270ff01007387 */ /* 0x0003e80000100c00 */
[----:B------:R1:W-:Y:S04]  /*0360*/  STL.128 [R1+0x280], RZ ;  /* 0x000280ff01007387 */ /* 0x0003e80000100c00 */
[----:B------:R1:W-:Y:S01]  /*0370*/  STL.128 [R1+0x290], RZ ;  /* 0x000290ff01007387 */ /* 0x0003e20000100c00 */
[----:B0-----:R-:W-:-:S03]  /*0380*/  @!P0 FMUL R0, R0, 4096 ;  /* 0x4580000000008820 */ /* 0x001fc60000400000 */
[----:B------:R1:W-:Y:S04]  /*0390*/  STL.128 [R1+0x2a0], RZ ;  /* 0x0002a0ff01007387 */ /* 0x0003e80000100c00 */
        /* <DEDUP_REMOVED lines=20> */
[----:B------:R1:W-:Y:S01]  /*04e0*/  STL.128 [R1+0x3f0], RZ ;  /* 0x0003f0ff01007387 */ /* 0x0003e20000100c00 */
[----:B--2---:R-:W-:Y:S05]  /*04f0*/  @!P1 BRA `(.L_x_1) ;  /* 0x0000000000e09947 */ /* 0x004fea0003800000 */
[----:B------:R-:W-:-:S05]  /*0500*/  IMAD.U32 R3, RZ, RZ, UR14 ;  /* 0x0000000eff037e24 */ /* 0x000fca000f8e00ff */
[----:B------:R-:W-:-:S13]  /*0510*/  ISETP.GE.AND P0, PT, R3, 0x1, PT ;  /* 0x000000010300780c */ /* 0x000fda0003f06270 */
[----:B------:R-:W-:Y:S05]  /*0520*/  @!P0 BRA `(.L_x_2) ;  /* 0x0000000800948947 */ /* 0x000fea0003800000 */
[----:B------:R-:W-:Y:S01]  /*0530*/  MOV R3, UR14 ;  /* 0x0000000e00037c02 */ /* 0x000fe20008000f00 */
[----:B------:R-:W-:Y:S01]  /*0540*/  ULOP3.LUT UR4, UR14, 0xf, URZ, 0xc0, !UPT ;  /* 0x0000000f0e047892 */ /* 0x000fe2000f8ec0ff */
[----:B------:R-:W-:Y:S02]  /*0550*/  IMAD.MOV.U32 R4, RZ, RZ, RZ ;  /* 0x000000ffff047224 */ /* 0x000fe400078e00ff */
[----:B------:R-:W-:Y:S01]  /*0560*/  IADD3 R3, PT, PT, R3, -0x1, RZ ;  /* 0xffffffff03037810 */ /* 0x000fe20007ffe0ff */
[----:B------:R-:W-:-:S03]  /*0570*/  UISETP.NE.AND UP0, UPT, UR4, URZ, UPT ;  /* 0x000000ff0400728c */ /* 0x000fc6000bf05270 */
[----:B------:R-:W-:-:S13]  /*0580*/  ISETP.GE.U32.AND P0, PT, R3, 0xf, PT ;  /* 0x0000000f0300780c */ /* 0x000fda0003f06070 */
[----:B------:R-:W-:Y:S05]  /*0590*/  @!P0 BRA `(.L_x_3) ;  /* 0x00000000002c8947 */ /* 0x000fea0003800000 */
[----:B------:R-:W-:Y:S02]  /*05a0*/  MOV R4, UR14 ;  /* 0x0000000e00047c02 */ /* 0x000fe40008000f00 */
[----:B------:R-:W-:Y:S02]  /*05b0*/  MOV R3, RZ ;  /* 0x000000ff00037202 */ /* 0x000fe40000000f00 */
[----:B------:R-:W-:-:S07]  /*05c0*/  LOP3.LUT R4, R4, 0x7ffffff0, RZ, 0xc0, !PT ;  /* 0x7ffffff004047812 */ /* 0x000fce00078ec0ff */
.L_x_4:
[C---:B0-----:R-:W-:Y:S01]  /*05d0*/  IMAD R5, R3.reuse, 0x4, R1 ;  /* 0x0000000403057824 */ /* 0x041fe200078e0201 */
[----:B------:R-:W-:-:S04]  /*05e0*/  IADD3 R3, PT, PT, R3, 0x10, RZ ;  /* 0x0000001003037810 */ /* 0x000fc80007ffe0ff */
[----:B------:R0:W-:Y:S01]  /*05f0*/  STL.128 [R5], RZ ;  /* 0x000000ff05007387 */ /* 0x0001e20000100c00 */
[----:B------:R-:W-:-:S03]  /*0600*/  ISETP.NE.AND P0, PT, R3, R4, PT ;  /* 0x000000040300720c */ /* 0x000fc60003f05270 */
[----:B------:R0:W-:Y:S04]  /*0610*/  STL.128 [R5+0x10], RZ ;  /* 0x000010ff05007387 */ /* 0x0001e80000100c00 */
[----:B------:R0:W-:Y:S04]  /*0620*/  STL.128 [R5+0x20], RZ ;  /* 0x000020ff05007387 */ /* 0x0001e80000100c00 */
[----:B------:R0:W-:Y:S02]  /*0630*/  STL.128 [R5+0x30], RZ ;  /* 0x000030ff05007387 */ /* 0x0001e40000100c00 */
[----:B------:R-:W-:Y:S05]  /*0640*/  @P0 BRA `(.L_x_4) ;  /* 0xfffffffc00e00947 */ /* 0x000fea000383ffff */
.L_x_3:
[----:B------:R-:W-:Y:S05]  /*0650*/  BRA.U !UP0, `(.L_x_2) ;  /* 0x0000000908487547 */ /* 0x000fea000b800000 */
[----:B------:R-:W-:Y:S02]  /*0660*/  UISETP.GE.U32.AND UP0, UPT, UR4, 0x8, UPT ;  /* 0x000000080400788c */ /* 0x000fe4000bf06070 */
[----:B------:R-:W-:-:S04]  /*0670*/  ULOP3.LUT UR5, UR14, 0x7, URZ, 0xc0, !UPT ;  /* 0x000000070e057892 */ /* 0x000fc8000f8ec0ff */
[----:B------:R-:W-:-:S03]  /*0680*/  UISETP.NE.AND UP1, UPT, UR5, URZ, UPT ;  /* 0x000000ff0500728c */ /* 0x000fc6000bf25270 */
[----:B------:R-:W-:Y:S08]  /*0690*/  BRA.U !UP0, `(.L_x_5) ;  /* 0x0000000108287547 */ /* 0x000ff0000b800000 */
[C---:B------:R-:W-:Y:S01]  /*06a0*/  LEA R3, R4.reuse, R1, 0x2 ;  /* 0x0000000104037211 */ /* 0x040fe200078e10ff */
[----:B------:R-:W-:-:S04]  /*06b0*/  VIADD R4, R4, 0x8 ;  /* 0x0000000804047836 */ /* 0x000fc80000000000 */
[----:B------:R2:W-:Y:S04]  /*06c0*/  STL [R3], RZ ;  /* 0x000000ff03007387 */ /* 0x0005e80000100800 */
[----:B------:R2:W-:Y:S04]  /*06d0*/  STL [R3+0x4], RZ ;  /* 0x000004ff03007387 */ /* 0x0005e80000100800 */
[----:B------:R2:W-:Y:S04]  /*06e0*/  STL [R3+0x8], RZ ;  /* 0x000008ff03007387 */ /* 0x0005e80000100800 */
[----:B------:R2:W-:Y:S04]  /*06f0*/  STL [R3+0xc], RZ ;  /* 0x00000cff03007387 */ /* 0x0005e80000100800 */
[----:B------:R2:W-:Y:S04]  /*0700*/  STL [R3+0x10], RZ ;  /* 0x000010ff03007387 */ /* 0x0005e80000100800 */
[----:B------:R2:W-:Y:S04]  /*0710*/  STL [R3+0x14], RZ ;  /* 0x000014ff03007387 */ /* 0x0005e80000100800 */
[----:B------:R2:W-:Y:S04]  /*0720*/  STL [R3+0x18], RZ ;  /* 0x000018ff03007387 */ /* 0x0005e80000100800 */
[----:B------:R2:W-:Y:S02]  /*0730*/  STL [R3+0x1c], RZ ;  /* 0x00001cff03007387 */ /* 0x0005e40000100800 */
.L_x_5:
[----:B------:R-:W-:Y:S05]  /*0740*/  BRA.U !UP1, `(.L_x_2) ;  /* 0x00000009090c7547 */ /* 0x000fea000b800000 */
[----:B------:R-:W-:Y:S02]  /*0750*/  UISETP.GE.U32.AND UP0, UPT, UR5, 0x4, UPT ;  /* 0x000000040500788c */ /* 0x000fe4000bf06070 */
[----:B------:R-:W-:-:S04]  /*0760*/  ULOP3.LUT UR5, UR14, 0x3, URZ, 0xc0, !UPT ;  /* 0x000000030e057892 */ /* 0x000fc8000f8ec0ff */
[----:B------:R-:W-:Y:S01]  /*0770*/  PLOP3.LUT P0, PT, PT, PT, UP0, 0x80, 0x8 ;  /* 0x000000000008781c */ /* 0x000fe20003f0f008 */
[----:B------:R-:W-:-:S12]  /*0780*/  UISETP.NE.AND UP0, UPT, UR5, URZ, UPT ;  /* 0x000000ff0500728c */ /* 0x000fd8000bf05270 */
[C---:B--2---:R-:W-:Y:S02]  /*0790*/  @P0 LEA R3, R4.reuse, R1, 0x2 ;  /* 0x0000000104030211 */ /* 0x044fe400078e10ff */
[----:B------:R-:W-:-:S03]  /*07a0*/  @P0 IADD3 R4, PT, PT, R4, 0x4, RZ ;  /* 0x0000000404040810 */ /* 0x000fc60007ffe0ff */
[----:B------:R3:W-:Y:S04]  /*07b0*/  @P0 STL [R3], RZ ;  /* 0x000000ff03000387 */ /* 0x0007e80000100800 */
[----:B------:R3:W-:Y:S04]  /*07c0*/  @P0 STL [R3+0x4], RZ ;  /* 0x000004ff03000387 */ /* 0x0007e80000100800 */
[----:B------:R3:W-:Y:S04]  /*07d0*/  @P0 STL [R3+0x8], RZ ;  /* 0x000008ff03000387 */ /* 0x0007e80000100800 */
[----:B------:R3:W-:Y:S01]  /*07e0*/  @P0 STL [R3+0xc], RZ ;  /* 0x00000cff03000387 */ /* 0x0007e20000100800 */
[----:B------:R-:W-:Y:S05]  /*07f0*/  BRA.U !UP0, `(.L_x_2) ;  /* 0x0000000508e07547 */ /* 0x000fea000b800000 */
[----:B------:R-:W-:-:S05]  /*0800*/  UMOV UR4, URZ ;  /* 0x000000ff00047c82 */ /* 0x000fca0008000000 */
.L_x_6:
[C---:B---3--:R-:W-:Y:S01]  /*0810*/  IMAD R3, R4.reuse, 0x4, R1 ;  /* 0x0000000404037824 */ /* 0x048fe200078e0201 */
[----:B------:R-:W-:Y:S01]  /*0820*/  UIADD3 UR4, UPT, UPT, UR4, 0x1, URZ ;  /* 0x0000000104047890 */ /* 0x000fe2000fffe0ff */
[----:B------:R-:W-:-:S03]  /*0830*/  IADD3 R4, PT, PT, R4, 0x1, RZ ;  /* 0x0000000104047810 */ /* 0x000fc60007ffe0ff */
[----:B------:R2:W-:Y:S01]  /*0840*/  STL [R3], RZ ;  /* 0x000000ff03007387 */ /* 0x0005e20000100800 */
[----:B------:R-:W-:-:S09]  /*0850*/  UISETP.NE.AND UP0, UPT, UR4, UR5, UPT ;  /* 0x000000050400728c */ /* 0x000fd2000bf05270 */
[----:B--2---:R-:W-:Y:S05]  /*0860*/  BRA.U UP0, `(.L_x_6) ;  /* 0xfffffffd00e87547 */ /* 0x004fea000b83ffff */
[----:B------:R-:W-:Y:S05]  /*0870*/  BRA `(.L_x_2) ;  /* 0x0000000400c07947 */ /* 0x000fea0003800000 */
.L_x_1:
[----:B------:R-:W0:Y:S01]  /*0880*/  S2R R5, SR_CTAID.X ;  /* 0x0000000000057919 */ /* 0x000e220000002500 */
[----:B------:R-:W-:Y:S01]  /*0890*/  MOV R3, UR14 ;  /* 0x0000000e00037c02 */ /* 0x000fe20008000f00 */
[----:B------:R-:W-:-:S03]  /*08a0*/  IMAD R20, R2, R9, RZ ;  /* 0x0000000902147224 */ /* 0x000fc600078e02ff */
[----:B------:R-:W-:Y:S01]  /*08b0*/  ISETP.GE.AND P1, PT, R3, 0x1, PT ;  /* 0x000000010300780c */ /* 0x000fe20003f26270 */
[----:B0-----:R-:W-:-:S05]  /*08c0*/  IMAD R5, R5, UR14, RZ ;  /* 0x0000000e05057c24 */ /* 0x001fca000f8e02ff */
[----:B------:R-:W-:Y:S02]  /*08d0*/  IADD3 R3, P0, PT, R20, R5, RZ ;  /* 0x0000000514037210 */ /* 0x000fe40007f1e0ff */
[----:B------:R-:W-:-:S04]  /*08e0*/  SHF.R.S32.HI R5, RZ, 0x1f, R5 ;  /* 0x0000001fff057819 */ /* 0x000fc80000011405 */
[----:B------:R-:W-:Y:S01]  /*08f0*/  LEA.HI.X.SX32 R20, R20, R5, 0x1, P0 ;  /* 0x0000000514147211 */ /* 0x000fe200000f0eff */
[----:B------:R-:W-:Y:S06]  /*0900*/  @!P1 BRA `(.L_x_2) ;  /* 0x00000004009c9947 */ /* 0x000fec0003800000 */
[----:B------:R-:W-:Y:S01]  /*0910*/  IMAD.U32 R4, RZ, RZ, UR14 ;  /* 0x0000000eff047e24 */ /* 0x000fe2000f8e00ff */
[----:B------:R-:W-:Y:S01]  /*0920*/  ULOP3.LUT UR5, UR14, 0xf, URZ, 0xc0, !UPT ;  /* 0x0000000f0e057892 */ /* 0x000fe2000f8ec0ff */
[----:B------:R-:W-:-:S03]  /*0930*/  UMOV UR4, URZ ;  /* 0x000000ff00047c82 */ /* 0x000fc60008000000 */
[----:B------:R-:W-:Y:S01]  /*0940*/  IADD3 R4, PT, PT, R4, -0x1, RZ ;  /* 0xffffffff04047810 */ /* 0x000fe20007ffe0ff */
[----:B------:R-:W-:-:S03]  /*0950*/  UISETP.NE.AND UP0, UPT, UR5, URZ, UPT ;  /* 0x000000ff0500728c */ /* 0x000fc6000bf05270 */
[----:B------:R-:W-:-:S13]  /*0960*/  ISETP.GE.U32.AND P0, PT, R4, 0xf, PT ;  /* 0x0000000f0400780c */ /* 0x000fda0003f06070 */
[----:B------:R-:W-:Y:S05]  /*0970*/  @!P0 BRA `(.L_x_7) ;  /* 0x00000000007c8947 */ /* 0x000fea0003800000 */
[----:B------:R-:W-:Y:S01]  /*0980*/  HFMA2 R24, -RZ, RZ, 0, 0 ;  /* 0x00000000ff187431 */ /* 0x000fe200000001ff */
[----:B------:R-:W0:Y:S01]  /*0990*/  LDCU.64 UR12, c[0x0][0x380] ;  /* 0x00007000ff0c77ac */ /* 0x000e220008000a00 */
[----:B------:R-:W-:-:S12]  /*09a0*/  ULOP3.LUT UR4, UR14, 0x7ffffff0, URZ, 0xc0, !UPT ;  /* 0x7ffffff00e047892 */ /* 0x000fd8000f8ec0ff */
.L_x_8:
[----:B--2---:R-:W-:-:S05]  /*09b0*/  IADD3 R4, P0, PT, R24, R3, RZ ;  /* 0x0000000318047210 */ /* 0x004fca0007f1e0ff */
[----:B------:R-:W-:Y:S01]  /*09c0*/  IMAD.X R5, RZ, RZ, R20, P0 ;  /* 0x000000ffff057224 */ /* 0x000fe200000e0614 */
[----:B0-----:R-:W-:-:S04]  /*09d0*/  LEA R22, P0, R4, UR12, 0x2 ;  /* 0x0000000c04167c11 */ /* 0x001fc8000f8010ff */
[----:B------:R-:W-:-:S05]  /*09e0*/  LEA.HI.X R23, R4, UR13, R5, 0x2, P0 ;  /* 0x0000000d04177c11 */ /* 0x000fca00080f1405 */
[----:B------:R-:W2:Y:S04]  /*09f0*/  LDG.E.CONSTANT R4, desc[UR8][R22.64] ;  /* 0x0000000816047981 */ /* 0x000ea8000c1e9900 */
[----:B------:R-:W2:Y:S04]  /*0a00*/  LDG.E.CONSTANT R5, desc[UR8][R22.64+0x4] ;  /* 0x0000040816057981 */ /* 0x000ea8000c1e9900 */
[----:B------:R-:W2:Y:S04]  /*0a10*/  LDG.E.CONSTANT R6, desc[UR8][R22.64+0x8] ;  /* 0x0000080816067981 */ /* 0x000ea8000c1e9900 */
[----:B------:R-:W2:Y:S04]  /*0a20*/  LDG.E.CONSTANT R7, desc[UR8][R22.64+0xc] ;  /* 0x00000c0816077981 */ /* 0x000ea8000c1e9900 */
[----:B------:R-:W3:Y:S04]  /*0a30*/  LDG.E.CONSTANT R8, desc[UR8][R22.64+0x10] ;  /* 0x0000100816087981 */ /* 0x000ee8000c1e9900 */
[----:B------:R-:W3:Y:S04]  /*0a40*/  LDG.E.CONSTANT R9, desc[UR8][R22.64+0x14] ;  /* 0x0000140816097981 */ /* 0x000ee8000c1e9900 */
[----:B------:R-:W3:Y:S04]  /*0a50*/  LDG.E.CONSTANT R10, desc[UR8][R22.64+0x18] ;  /* 0x00001808160a7981 */ /* 0x000ee8000c1e9900 */
[----:B------:R-:W3:Y:S04]  /*0a60*/  LDG.E.CONSTANT R11, desc[UR8][R22.64+0x1c] ;  /* 0x00001c08160b7981 */ /* 0x000ee8000c1e9900 */
[----:B------:R-:W4:Y:S04]  /*0a70*/  LDG.E.CONSTANT R12, desc[UR8][R22.64+0x20] ;  /* 0x00002008160c7981 */ /* 0x000f28000c1e9900 */
[----:B------:R-:W4:Y:S04]  /*0a80*/  LDG.E.CONSTANT R13, desc[UR8][R22.64+0x24] ;  /* 0x00002408160d7981 */ /* 0x000f28000c1e9900 */
[----:B------:R-:W4:Y:S04]  /*0a90*/  LDG.E.CONSTANT R14, desc[UR8][R22.64+0x28] ;  /* 0x00002808160e7981 */ /* 0x000f28000c1e9900 */
[----:B------:R-:W4:Y:S04]  /*0aa0*/  LDG.E.CONSTANT R15, desc[UR8][R22.64+0x2c] ;  /* 0x00002c08160f7981 */ /* 0x000f28000c1e9900 */
[----:B------:R-:W5:Y:S04]  /*0ab0*/  LDG.E.CONSTANT R16, desc[UR8][R22.64+0x30] ;  /* 0x0000300816107981 */ /* 0x000f68000c1e9900 */
[----:B------:R-:W5:Y:S04]  /*0ac0*/  LDG.E.CONSTANT R17, desc[UR8][R22.64+0x34] ;  /* 0x0000340816117981 */ /* 0x000f68000c1e9900 */
[----:B------:R-:W5:Y:S04]  /*0ad0*/  LDG.E.CONSTANT R18, desc[UR8][R22.64+0x38] ;  /* 0x0000380816127981 */ /* 0x000f68000c1e9900 */
[----:B------:R-:W5:Y:S01]  /*0ae0*/  LDG.E.CONSTANT R19, desc[UR8][R22.64+0x3c] ;  /* 0x00003c0816137981 */ /* 0x000f62000c1e9900 */
[----:B------:R-:W-:-:S02]  /*0af0*/  LEA R21, R24, R1, 0x2 ;  /* 0x0000000118157211 */ /* 0x000fc400078e10ff */
[----:B------:R-:W-:-:S04]  /*0b00*/  IADD3 R24, PT, PT, R24, 0x10, RZ ;  /* 0x0000001018187810 */ /* 0x000fc80007ffe0ff */
[----:B------:R-:W-:Y:S01]  /*0b10*/  ISETP.NE.AND P0, PT, R24, UR4, PT ;  /* 0x0000000418007c0c */ /* 0x000fe2000bf05270 */
[----:B--2---:R2:W-:Y:S04]  /*0b20*/  STL.128 [R21], R4 ;  /* 0x0000000415007387 */ /* 0x0045e80000100c00 */
[----:B---3--:R2:W-:Y:S04]  /*0b30*/  STL.128 [R21+0x10], R8 ;  /* 0x0000100815007387 */ /* 0x0085e80000100c00 */
[----:B----4-:R2:W-:Y:S04]  /*0b40*/  STL.128 [R21+0x20], R12 ;  /* 0x0000200c15007387 */ /* 0x0105e80000100c00 */
[----:B-----5:R2:W-:Y:S01]  /*0b50*/  STL.128 [R21+0x30], R16 ;  /* 0x0000301015007387 */ /* 0x0205e20000100c00 */
[----:B------:R-:W-:Y:S05]  /*0b60*/  @P0 BRA `(.L_x_8) ;  /* 0xfffffffc00900947 */ /* 0x000fea000383ffff */
.L_x_7:
[----:B------:R-:W-:Y:S05]  /*0b70*/  BRA.U !UP0, `(.L_x_2) ;  /* 0x0000000508007547 */ /* 0x000fea000b800000 */
[----:B------:R-:W-:Y:S02]  /*0b80*/  UISETP.GE.U32.AND UP0, UPT, UR5, 0x8, UPT ;  /* 0x000000080500788c */ /* 0x000fe4000bf06070 */
[----:B------:R-:W-:-:S04]  /*0b90*/  ULOP3.LUT UR10, UR14, 0x7, URZ, 0xc0, !UPT ;  /* 0x000000070e0a7892 */ /* 0x000fc8000f8ec0ff */
[----:B------:R-:W-:-:S03]  /*0ba0*/  UISETP.NE.AND UP1, UPT, UR10, URZ, UPT ;  /* 0x000000ff0a00728c */ /* 0x000fc6000bf25270 */
[----:B------:R-:W-:Y:S08]  /*0bb0*/  BRA.U !UP0, `(.L_x_9) ;  /* 0x0000000108607547 */ /* 0x000ff0000b800000 */
[----:B------:R-:W0:Y:S01]  /*0bc0*/  LDCU.64 UR12, c[0x0][0x380] ;  /* 0x00007000ff0c77ac */ /* 0x000e220008000a00 */
[----:B--2---:R-:W-:-:S05]  /*0bd0*/  IADD3 R5, P0, PT, R3, UR4, RZ ;  /* 0x0000000403057c10 */ /* 0x004fca000ff1e0ff */
[----:B------:R-:W-:Y:S01]  /*0be0*/  IMAD.X R6, RZ, RZ, R20, P0 ;  /* 0x000000ffff067224 */ /* 0x000fe200000e0614 */
[----:B0-----:R-:W-:-:S04]  /*0bf0*/  LEA R4, P0, R5, UR12, 0x2 ;  /* 0x0000000c05047c11 */ /* 0x001fc8000f8010ff */
[----:B------:R-:W-:-:S05]  /*0c00*/  LEA.HI.X R5, R5, UR13, R6, 0x2, P0 ;  /* 0x0000000d05057c11 */ /* 0x000fca00080f1406 */
[----:B------:R-:W2:Y:S04]  /*0c10*/  LDG.E.CONSTANT R6, desc[UR8][R4.64] ;  /* 0x0000000804067981 */ /* 0x000ea8000c1e9900 */
[----:B------:R-:W3:Y:S04]  /*0c20*/  LDG.E.CONSTANT R8, desc[UR8][R4.64+0x4] ;  /* 0x0000040804087981 */ /* 0x000ee8000c1e9900 */
[----:B------:R-:W4:Y:S04]  /*0c30*/  LDG.E.CONSTANT R10, desc[UR8][R4.64+0x8] ;  /* 0x00000808040a7981 */ /* 0x000f28000c1e9900 */
[----:B------:R-:W5:Y:S04]  /*0c40*/  LDG.E.CONSTANT R12, desc[UR8][R4.64+0xc] ;  /* 0x00000c08040c7981 */ /* 0x000f68000c1e9900 */
[----:B------:R-:W5:Y:S04]  /*0c50*/  LDG.E.CONSTANT R14, desc[UR8][R4.64+0x10] ;  /* 0x00001008040e7981 */ /* 0x000f68000c1e9900 */
[----:B------:R-:W5:Y:S04]  /*0c60*/  LDG.E.CONSTANT R16, desc[UR8][R4.64+0x14] ;  /* 0x0000140804107981 */ /* 0x000f68000c1e9900 */
[----:B------:R-:W5:Y:S04]  /*0c70*/  LDG.E.CONSTANT R18, desc[UR8][R4.64+0x18] ;  /* 0x0000180804127981 */ /* 0x000f68000c1e9900 */
[----:B------:R-:W5:Y:S01]  /*0c80*/  LDG.E.CONSTANT R22, desc[UR8][R4.64+0x1c] ;  /* 0x00001c0804167981 */ /* 0x000f62000c1e9900 */
[----:B------:R-:W-:Y:S01]  /*0c90*/  MOV R24, UR4 ;  /* 0x0000000400187c02 */ /* 0x000fe20008000f00 */
[----:B------:R-:W-:-:S03]  /*0ca0*/  UIADD3 UR4, UPT, UPT, UR4, 0x8, URZ ;  /* 0x0000000804047890 */ /* 0x000fc6000fffe0ff */
[----:B------:R-:W-:-:S05]  /*0cb0*/  LEA R7, R24, R1, 0x2 ;  /* 0x0000000118077211 */ /* 0x000fca00078e10ff */
[----:B--2---:R0:W-:Y:S04]  /*0cc0*/  STL [R7], R6 ;  /* 0x0000000607007387 */ /* 0x0041e80000100800 */
[----:B---3--:R0:W-:Y:S04]  /*0cd0*/  STL [R7+0x4], R8 ;  /* 0x0000040807007387 */ /* 0x0081e80000100800 */
[----:B----4-:R0:W-:Y:S04]  /*0ce0*/  STL [R7+0x8], R10 ;  /* 0x0000080a07007387 */ /* 0x0101e80000100800 */
[----:B-----5:R0:W-:Y:S04]  /*0cf0*/  STL [R7+0xc], R12 ;  /* 0x00000c0c07007387 */ /* 0x0201e80000100800 */
[----:B------:R0:W-:Y:S04]  /*0d00*/  STL [R7+0x10], R14 ;  /* 0x0000100e07007387 */ /* 0x0001e80000100800 */
[----:B------:R0:W-:Y:S04]  /*0d10*/  STL [R7+0x14], R16 ;  /* 0x0000141007007387 */ /* 0x0001e80000100800 */
[----:B------:R0:W-:Y:S04]  /*0d20*/  STL [R7+0x18], R18 ;  /* 0x0000181207007387 */ /* 0x0001e80000100800 */
[----:B------:R0:W-:Y:S02]  /*0d30*/  STL [R7+0x1c], R22 ;  /* 0x00001c1607007387 */ /* 0x0001e40000100800 */
.L_x_9:
[----:B------:R-:W-:Y:S05]  /*0d40*/  BRA.U !UP1, `(.L_x_2) ;  /* 0x00000001098c7547 */ /* 0x000fea000b800000 */
[----:B------:R-:W-:Y:S02]  /*0d50*/  UISETP.GE.U32.AND UP0, UPT, UR10, 0x4, UPT ;  /* 0x000000040a00788c */ /* 0x000fe4000bf06070 */
[----:B------:R-:W-:-:S04]  /*0d60*/  ULOP3.LUT UR12, UR14, 0x3, URZ, 0xc0, !UPT ;  /* 0x000000030e0c7892 */ /* 0x000fc8000f8ec0ff */
[----:B------:R-:W-:-:S03]  /*0d70*/  UISETP.NE.AND UP1, UPT, UR12, URZ, UPT ;  /* 0x000000ff0c00728c */ /* 0x000fc6000bf25270 */
[----:B------:R-:W-:Y:S08]  /*0d80*/  BRA.U !UP0, `(.L_x_10) ;  /* 0x0000000108407547 */ /* 0x000ff0000b800000 */
[----:B------:R-:W3:Y:S01]  /*0d90*/  LDCU.64 UR16, c[0x0][0x380] ;  /* 0x00007000ff1077ac */ /* 0x000ee20008000a00 */
[----:B--2---:R-:W-:-:S05]  /*0da0*/  IADD3 R5, P0, PT, R3, UR4, RZ ;  /* 0x0000000403057c10 */ /* 0x004fca000ff1e0ff */
[----:B0-----:R-:W-:Y:S01]  /*0db0*/  IMAD.X R6, RZ, RZ, R20, P0 ;  /* 0x000000ffff067224 */ /* 0x001fe200000e0614 */
[----:B---3--:R-:W-:-:S04]  /*0dc0*/  LEA R4, P0, R5, UR16, 0x2 ;  /* 0x0000001005047c11 */ /* 0x008fc8000f8010ff */
[----:B------:R-:W-:-:S05]  /*0dd0*/  LEA.HI.X R5, R5, UR17, R6, 0x2, P0 ;  /* 0x0000001105057c11 */ /* 0x000fca00080f1406 */
[----:B------:R-:W2:Y:S04]  /*0de0*/  LDG.E.CONSTANT R6, desc[UR8][R4.64] ;  /* 0x0000000804067981 */ /* 0x000ea8000c1e9900 */
[----:B------:R-:W3:Y:S04]  /*0df0*/  LDG.E.CONSTANT R8, desc[UR8][R4.64+0x4] ;  /* 0x0000040804087981 */ /* 0x000ee8000c1e9900 */
[----:B------:R-:W4:Y:S04]  /*0e00*/  LDG.E.CONSTANT R10, desc[UR8][R4.64+0x8] ;  /* 0x00000808040a7981 */ /* 0x000f28000c1e9900 */
[----:B------:R-:W5:Y:S01]  /*0e10*/  LDG.E.CONSTANT R12, desc[UR8][R4.64+0xc] ;  /* 0x00000c08040c7981 */ /* 0x000f62000c1e9900 */
[----:B------:R-:W-:Y:S01]  /*0e20*/  MOV R14, UR4 ;  /* 0x00000004000e7c02 */ /* 0x000fe20008000f00 */
[----:B------:R-:W-:-:S03]  /*0e30*/  UIADD3 UR4, UPT, UPT, UR4, 0x4, URZ ;  /* 0x0000000404047890 */ /* 0x000fc6000fffe0ff */
[----:B------:R-:W-:-:S05]  /*0e40*/  LEA R7, R14, R1, 0x2 ;  /* 0x000000010e077211 */ /* 0x000fca00078e10ff */
[----:B--2---:R0:W-:Y:S04]  /*0e50*/  STL [R7], R6 ;  /* 0x0000000607007387 */ /* 0x0041e80000100800 */
[----:B---3--:R0:W-:Y:S04]  /*0e60*/  STL [R7+0x4], R8 ;  /* 0x0000040807007387 */ /* 0x0081e80000100800 */
[----:B----4-:R0:W-:Y:S04]  /*0e70*/  STL [R7+0x8], R10 ;  /* 0x0000080a07007387 */ /* 0x0101e80000100800 */
[----:B-----5:R0:W-:Y:S02]  /*0e80*/  STL [R7+0xc], R12 ;  /* 0x00000c0c07007387 */ /* 0x0201e40000100800 */
.L_x_10:
[----:B------:R-:W-:Y:S05]  /*0e90*/  BRA.U !UP1, `(.L_x_2) ;  /* 0x0000000109387547 */ /* 0x000fea000b800000 */
[----:B------:R-:W3:Y:S01]  /*0ea0*/  LDCU.64 UR16, c[0x0][0x380] ;  /* 0x00007000ff1077ac */ /* 0x000ee20008000a00 */
[----:B------:R-:W-:-:S05]  /*0eb0*/  UMOV UR5, URZ ;  /* 0x000000ff00057c82 */ /* 0x000fca0008000000 */
.L_x_11:
[----:B--2---:R-:W-:-:S05]  /*0ec0*/  IADD3 R5, P0, PT, R3, UR4, RZ ;  /* 0x0000000403057c10 */ /* 0x004fca000ff1e0ff */
[----:B0-----:R-:W-:Y:S01]  /*0ed0*/  IMAD.X R6, RZ, RZ, R20, P0 ;  /* 0x000000ffff067224 */ /* 0x001fe200000e0614 */
[----:B---34-:R-:W-:-:S04]  /*0ee0*/  LEA R4, P0, R5, UR16, 0x2 ;  /* 0x0000001005047c11 */ /* 0x018fc8000f8010ff */
[----:B------:R-:W-:-:S05]  /*0ef0*/  LEA.HI.X R5, R5, UR17, R6, 0x2, P0 ;  /* 0x0000001105057c11 */ /* 0x000fca00080f1406 */
[----:B------:R-:W2:Y:S01]  /*0f00*/  LDG.E.CONSTANT R4, desc[UR8][R4.64] ;  /* 0x0000000804047981 */ /* 0x000ea2000c1e9900 */
[----:B------:R-:W-:Y:S01]  /*0f10*/  MOV R6, UR4 ;  /* 0x0000000400067c02 */ /* 0x000fe20008000f00 */
[----:B------:R-:W-:Y:S02]  /*0f20*/  UIADD3 UR5, UPT, UPT, UR5, 0x1, URZ ;  /* 0x0000000105057890 */ /* 0x000fe4000fffe0ff */
[----:B------:R-:W-:Y:S01]  /*0f30*/  UIADD3 UR4, UPT, UPT, UR4, 0x1, URZ ;  /* 0x0000000104047890 */ /* 0x000fe2000fffe0ff */
[----:B------:R-:W-:Y:S01]  /*0f40*/  LEA R7, R6, R1, 0x2 ;  /* 0x0000000106077211 */ /* 0x000fe200078e10ff */
[----:B------:R-:W-:-:S04]  /*0f50*/  UISETP.NE.AND UP0, UPT, UR5, UR12, UPT ;  /* 0x0000000c0500728c */ /* 0x000fc8000bf05270 */
[----:B--2---:R4:W-:Y:S05]  /*0f60*/  STL [R7], R4 ;  /* 0x0000000407007387 */ /* 0x0049ea0000100800 */
[----:B------:R-:W-:Y:S05]  /*0f70*/  BRA.U UP0, `(.L_x_11) ;  /* 0xfffffffd00d07547 */ /* 0x000fea000b83ffff */
.L_x_2:
[----:B------:R-:W-:Y:S05]  /*0f80*/  BSYNC.RECONVERGENT B0 ;  /* 0x0000000000007941 */ /* 0x000fea0003800200 */
.L_x_0:
[----:B------:R-:W-:Y:S01]  /*0f90*/  UISETP.GE.AND UP0, UPT, UR6, 0x1, UPT ;  /* 0x000000010600788c */ /* 0x000fe2000bf06270 */
[----:B------:R-:W-:-:S08]  /*0fa0*/  IMAD.MOV.U32 R20, RZ, RZ, RZ ;  /* 0x000000ffff147224 */ /* 0x000fd000078e00ff */
[----:B------:R-:W-:Y:S05]  /*0fb0*/  BRA.U !UP0, `(.L_x_12) ;  /* 0x00000039088c7547 */ /* 0x000fea000b800000 */
[----:B0-2---:R-:W-:Y:S01]  /*0fc0*/  IMAD.U32 R16, RZ, RZ, UR14 ;  /* 0x0000000eff107e24 */ /* 0x005fe2000f8e00ff */
[----:B------:R-:W-:Y:S01]  /*0fd0*/  MOV R18, UR14 ;  /* 0x0000000e00127c02 */ /* 0x000fe20008000f00 */
[----:B------:R-:W-:Y:S01]  /*0fe0*/  HFMA2 R20, -RZ, RZ, 0, 0 ;  /* 0x00000000ff147431 */ /* 0x000fe200000001ff */
[----:B------:R-:W-:Y:S01]  /*0ff0*/  MOV R17, UR14 ;  /* 0x0000000e00117c02 */ /* 0x000fe20008000f00 */
[----:B------:R-:W0:Y:S01]  /*1000*/  LDCU UR10, c[0x0][0x3a0] ;  /* 0x00007400ff0a77ac */ /* 0x000e220008000800 */
[----:B------:R-:W-:Y:S02]  /*1010*/  MOV R24, 0xff7fffff ;  /* 0xff7fffff00187802 */ /* 0x000fe40000000f00 */
[----:B------:R-:W-:Y:S01]  /*1020*/  LOP3.LUT R18, R18, 0x7, RZ, 0xc0, !PT ;  /* 0x0000000712127812 */ /* 0x000fe200078ec0ff */
[----:B------:R-:W-:Y:S01]  /*1030*/  UMOV UR4, URZ ;  /* 0x000000ff00047c82 */ /* 0x000fe20008000000 */
[----:B------:R-:W-:Y:S02]  /*1040*/  LOP3.LUT R17, R17, 0x7ffffff0, RZ, 0xc0, !PT ;  /* 0x7ffffff011117812 */ /* 0x000fe400078ec0ff */
[----:B------:R-:W-:-:S07]  /*1050*/  LOP3.LUT R16, R16, 0x3, RZ, 0xc0, !PT ;  /* 0x0000000310107812 */ /* 0x000fce00078ec0ff */
.L_x_61:
[----:B--23--:R-:W2:Y:S01]  /*1060*/  LDC R3, c[0x0][0x3a0] ;  /* 0x0000e800ff037b82 */ /* 0x00cea20000000800 */
[----:B------:R-:W3:Y:S01]  /*1070*/  S2R R19, SR_TID.X ;  /* 0x0000000000137919 */ /* 0x000ee20000002100 */
[----:B0-----:R-:W0:Y:S01]  /*1080*/  LDCU UR12, c[0x0][0x3a4] ;  /* 0x00007480ff0c77ac */ /* 0x001e220008000800 */
[----:B------:R-:W-:Y:S01]  /*1090*/  BSSY.RECONVERGENT B0, `(.L_x_13) ;  /* 0x000010f000007945 */ /* 0x000fe20003800200 */
[----:B--2---:R-:W-:-:S05]  /*10a0*/  VIADD R3, R3, -UR4 ;  /* 0x8000000403037c36 */ /* 0x004fca0008000000 */
[----:B----4-:R-:W-:-:S05]  /*10b0*/  VIMNMX R4, PT, PT, R3, 0x20, PT ;  /* 0x0000002003047848 */ /* 0x010fca0003fe0100 */
[----:B------:R-:W-:-:S05]  /*10c0*/  IMAD R4, R4, UR14, RZ ;  /* 0x0000000e04047c24 */ /* 0x000fca000f8e02ff */
[----:B---3--:R-:W-:-:S13]  /*10d0*/  ISETP.GE.AND P0, PT, R19, R4, PT ;  /* 0x000000041300720c */ /* 0x008fda0003f06270 */
[----:B0-----:R-:W-:Y:S05]  /*10e0*/  @P0 BRA `(.L_x_14) ;  /* 0x0000001000240947 */ /* 0x001fea0003800000 */
[----:B------:R-:W0:Y:S01]  /*10f0*/  S2UR UR6, SR_CgaCtaId ;  /* 0x00000000000679c3 */ /* 0x000e220000008800 */
[----:B------:R-:W-:Y:S01]  /*1100*/  IADD3 R5, PT, PT, R4, -R19, RZ ;  /* 0x8000001304057210 */ /* 0x000fe20007ffe0ff */
[----:B------:R-:W-:Y:S01]  /*1110*/  UMOV UR5, 0x400 ;  /* 0x0000040000057882 */ /* 0x000fe20000000000 */
[----:B------:R-:W-:Y:S01]  /*1120*/  BSSY.RECONVERGENT B1, `(.L_x_15) ;  /* 0x000008b000017945 */ /* 0x000fe20003800200 */
[----:B------:R-:W-:Y:S02]  /*1130*/  PLOP3.LUT P0, PT, PT, PT, PT, 0x80, 0x8 ;  /* 0x000000000008781c */ /* 0x000fe40003f0f070 */
[----:B------:R-:W-:Y:S01]  /*1140*/  ISETP.GT.AND P1, PT, R5, 0x60, PT ;  /* 0x000000600500780c */ /* 0x000fe20003f24270 */
[----:B0-----:R-:W-:-:S06]  /*1150*/  ULEA UR5, UR6, UR5, 0x18 ;  /* 0x0000000506057291 */ /* 0x001fcc000f8ec0ff */
[----:B------:R-:W-:-:S06]  /*1160*/  LEA R5, R19, UR5, 0x2 ;  /* 0x0000000513057c11 */ /* 0x000fcc000f8e10ff */
[----:B------:R-:W-:Y:S05]  /*1170*/  @!P1 BRA `(.L_x_16) ;  /* 0x0000000800149947 */ /* 0x000fea0003800000 */
[----:B------:R-:W-:Y:S01]  /*1180*/  IABS R13, UR14 ;  /* 0x0000000e000d7c13 */ /* 0x000fe20008000000 */
[----:B------:R-:W-:Y:S01]  /*1190*/  HFMA2 R14, -RZ, RZ, 0, 0 ;  /* 0x00000000ff0e7431 */ /* 0x000fe200000001ff */
[----:B------:R-:W-:Y:S02]  /*11a0*/  PLOP3.LUT P0, PT, PT, PT, PT, 0x8, 0x80 ;  /* 0x000000000080781c */ /* 0x000fe40003f0e170 */
[----:B------:R-:W0:Y:S01]  /*11b0*/  I2F.RP R6, R13 ;  /* 0x0000000d00067306 */ /* 0x000e220000209400 */
[----:B------:R-:W-:Y:S02]  /*11c0*/  ISETP.NE.AND P1, PT, RZ, UR14, PT ;  /* 0x0000000eff007c0c */ /* 0x000fe4000bf25270 */
[----:B------:R-:W-:-:S05]  /*11d0*/  LOP3.LUT R12, RZ, UR14, RZ, 0x33, !PT ;  /* 0x0000000eff0c7c12 */ /* 0x000fca000f8e33ff */
[----:B0-----:R-:W0:Y:S02]  /*11e0*/  MUFU.RCP R6, R6 ;  /* 0x0000000600067308 */ /* 0x001e240000001000 */
[----:B0-----:R-:W-:-:S06]  /*11f0*/  IADD3 R7, PT, PT, R6, 0xffffffe, RZ ;  /* 0x0ffffffe06077810 */ /* 0x001fcc0007ffe0ff */
[----:B------:R-:W0:Y:S02]  /*1200*/  F2I.FTZ.U32.TRUNC.NTZ R15, R7 ;  /* 0x00000007000f7305 */ /* 0x000e24000021f000 */
[----:B0-----:R-:W-:-:S04]  /*1210*/  IMAD.MOV R8, RZ, RZ, -R15 ;  /* 0x000000ffff087224 */ /* 0x001fc800078e0a0f */
[----:B------:R-:W-:-:S04]  /*1220*/  IMAD R9, R8, R13, RZ ;  /* 0x0000000d08097224 */ /* 0x000fc800078e02ff */
[----:B------:R-:W-:Y:S01]  /*1230*/  IMAD.HI.U32 R14, R15, R9, R14 ;  /* 0x000000090f0e7227 */ /* 0x000fe200078e000e */
[----:B------:R-:W-:-:S07]  /*1240*/  IADD3 R15, PT, PT, R4, -0x60, RZ ;  /* 0xffffffa0040f7810 */ /* 0x000fce0007ffe0ff */
.L_x_17:
[----:B--2---:R-:W-:Y:S02]  /*1250*/  IABS R10, UR14 ;  /* 0x0000000e000a7c13 */ /* 0x004fe40008000000 */
[----:B------:R-:W-:Y:S02]  /*1260*/  IABS R6, UR14 ;  /* 0x0000000e00067c13 */ /* 0x000fe40008000000 */
[----:B------:R-:W0:Y:S01]  /*1270*/  I2F.RP R9, R10 ;  /* 0x0000000a00097306 */ /* 0x000e220000209400 */
[----:B------:R-:W-:Y:S02]  /*1280*/  IADD3 R8, PT, PT, R19, 0x20, RZ ;  /* 0x0000002013087810 */ /* 0x000fe40007ffe0ff */
[----:B------:R-:W-:Y:S01]  /*1290*/  IMAD.MOV R22, RZ, RZ, -R6 ;  /* 0x000000ffff167224 */ /* 0x000fe200078e0a06 */
[----:B------:R-:W-:Y:S02]  /*12a0*/  MOV R6, RZ ;  /* 0x000000ff00067202 */ /* 0x000fe40000000f00 */
[----:B------:R-:W-:-:S02]  /*12b0*/  IABS R21, R8 ;  /* 0x0000000800157213 */ /* 0x000fc40000000000 */
[----:B------:R-:W-:Y:S01]  /*12c0*/  IADD3 R25, PT, PT, R19, 0x60, RZ ;  /* 0x0000006013197810 */ /* 0x000fe20007ffe0ff */
[----:B0-----:R-:W0:Y:S02]  /*12d0*/  MUFU.RCP R9, R9 ;  /* 0x0000000900097308 */ /* 0x001e240000001000 */
[----:B0-----:R-:W-:Y:S01]  /*12e0*/  VIADD R7, R9, 0xffffffe ;  /* 0x0ffffffe09077836 */ /* 0x001fe20000000000 */
[----:B------:R-:W-:-:S05]  /*12f0*/  IABS R9, R19 ;  /* 0x0000001300097213 */ /* 0x000fca0000000000 */
[----:B------:R-:W0:Y:S02]  /*1300*/  F2I.FTZ.U32.TRUNC.NTZ R7, R7 ;  /* 0x0000000700077305 */ /* 0x000e24000021f000 */
[----:B0-----:R-:W-:-:S05]  /*1310*/  IADD3 R11, PT, PT, RZ, -R7, RZ ;  /* 0x80000007ff0b7210 */ /* 0x001fca0007ffe0ff */
[----:B------:R-:W-:-:S04]  /*1320*/  IMAD R11, R11, R10, RZ ;  /* 0x0000000a0b0b7224 */ /* 0x000fc800078e02ff */
[----:B------:R-:W-:Y:S01]  /*1330*/  IMAD.HI.U32 R6, R7, R11, R6 ;  /* 0x0000000b07067227 */ /* 0x000fe200078e0006 */
[----:B------:R-:W-:-:S03]  /*1340*/  MOV R7, R22 ;  /* 0x0000001600077202 */ /* 0x000fc60000000f00 */
[----:B------:R-:W-:-:S04]  /*1350*/  IMAD.HI.U32 R22, R14, R9, RZ ;  /* 0x000000090e167227 */ /* 0x000fc800078e00ff */
[----:B------:R-:W-:-:S04]  /*1360*/  IMAD.HI.U32 R28, R6, R21, RZ ;  /* 0x00000015061c7227 */ /* 0x000fc800078e00ff */
[-C--:B------:R-:W-:Y:S02]  /*1370*/  IMAD R21, R28, R7.reuse, R21 ;  /* 0x000000071c157224 */ /* 0x080fe400078e0215 */
[----:B------:R-:W-:Y:S02]  /*1380*/  IMAD R9, R22, R7, R9 ;  /* 0x0000000716097224 */ /* 0x000fe400078e0209 */
[----:B------:R-:W-:Y:S01]  /*1390*/  VIADD R11, R19, 0x40 ;  /* 0x00000040130b7836 */ /* 0x000fe20000000000 */
[----:B------:R-:W-:Y:S02]  /*13a0*/  ISETP.GT.U32.AND P5, PT, R10, R21, PT ;  /* 0x000000150a00720c */ /* 0x000fe40003fa4070 */
[----:B------:R-:W-:Y:S02]  /*13b0*/  ISETP.GT.U32.AND P6, PT, R13, R9, PT ;  /* 0x000000090d00720c */ /* 0x000fe40003fc4070 */
[----:B------:R-:W-:-:S05]  /*13c0*/  IABS R23, R11 ;  /* 0x0000000b00177213 */ /* 0x000fca0000000000 */
[----:B------:R-:W-:-:S04]  /*13d0*/  IMAD.HI.U32 R26, R6, R23, RZ ;  /* 0x00000017061a7227 */ /* 0x000fc800078e00ff */
[-C--:B------:R-:W-:Y:S01]  /*13e0*/  @!P5 IADD3 R21, PT, PT, R21, -R10.reuse, RZ ;  /* 0x8000000a1515d210 */ /* 0x080fe20007ffe0ff */
[----:B------:R-:W-:Y:S01]  /*13f0*/  @!P5 VIADD R28, R28, 0x1 ;  /* 0x000000011c1cd836 */ /* 0x000fe20000000000 */
[-C--:B------:R-:W-:Y:S01]  /*1400*/  @!P6 IADD3 R9, PT, PT, R9, -R10.reuse, RZ ;  /* 0x8000000a0909e210 */ /* 0x080fe20007ffe0ff */
[----:B------:R-:W-:Y:S01]  /*1410*/  @!P6 VIADD R22, R22, 0x1 ;  /* 0x000000011616e836 */ /* 0x000fe20000000000 */
[----:B------:R-:W-:Y:S01]  /*1420*/  ISETP.GE.U32.AND P3, PT, R21, R10, PT ;  /* 0x0000000a1500720c */ /* 0x000fe20003f66070 */
[----:B------:R-:W-:Y:S01]  /*1430*/  IMAD R21, R26, R7, R23 ;  /* 0x000000071a157224 */ /* 0x000fe200078e0217 */
[----:B------:R-:W-:Y:S02]  /*1440*/  ISETP.GE.U32.AND P4, PT, R9, R13, PT ;  /* 0x0000000d0900720c */ /* 0x000fe40003f86070 */
[----:B------:R-:W-:Y:S02]  /*1450*/  LOP3.LUT R9, R8, UR14, RZ, 0x3c, !PT ;  /* 0x0000000e08097c12 */ /* 0x000fe4000f8e3cff */
[----:B------:R-:W-:-:S02]  /*1460*/  ISETP.GT.U32.AND P2, PT, R10, R21, PT ;  /* 0x000000150a00720c */ /* 0x000fc40003f44070 */
[----:B------:R-:W-:Y:S02]  /*1470*/  ISETP.GE.AND P5, PT, R9, RZ, PT ;  /* 0x000000ff0900720c */ /* 0x000fe40003fa6270 */
[----:B------:R-:W-:Y:S02]  /*1480*/  LOP3.LUT R9, R19, UR14, RZ, 0x3c, !PT ;  /* 0x0000000e13097c12 */ /* 0x000fe4000f8e3cff */
[----:B------:R-:W-:Y:S02]  /*1490*/  ISETP.NE.AND P6, PT, RZ, UR14, PT ;  /* 0x0000000eff007c0c */ /* 0x000fe4000bfc5270 */
[----:B------:R-:W-:Y:S02]  /*14a0*/  @P3 IADD3 R28, PT, PT, R28, 0x1, RZ ;  /* 0x000000011c1c3810 */ /* 0x000fe40007ffe0ff */
[----:B------:R-:W-:-:S03]  /*14b0*/  @P4 IADD3 R22, PT, PT, R22, 0x1, RZ ;  /* 0x0000000116164810 */ /* 0x000fc60007ffe0ff */
[-C--:B------:R-:W-:Y:S02]  /*14c0*/  @!P2 IADD3 R21, PT, PT, R21, -R10.reuse, RZ ;  /* 0x8000000a1515a210 */ /* 0x080fe40007ffe0ff */
[----:B------:R-:W-:Y:S02]  /*14d0*/  @!P5 IADD3 R28, PT, PT, -R28, RZ, RZ ;  /* 0x000000ff1c1cd210 */ /* 0x000fe40007ffe1ff */
[----:B------:R-:W-:Y:S02]  /*14e0*/  ISETP.GE.U32.AND P3, PT, R21, R10, PT ;  /* 0x0000000a1500720c */ /* 0x000fe40003f66070 */
[----:B------:R-:W-:Y:S02]  /*14f0*/  LOP3.LUT R21, RZ, UR14, RZ, 0x33, !PT ;  /* 0x0000000eff157c12 */ /* 0x000fe4000f8e33ff */
[----:B------:R-:W-:Y:S02]  /*1500*/  ISETP.GE.AND P5, PT, R9, RZ, PT ;  /* 0x000000ff0900720c */ /* 0x000fe40003fa6270 */
[----:B------:R-:W-:-:S02]  /*1510*/  SEL R23, R21, R28, !P6 ;  /* 0x0000001c15177207 */ /* 0x000fc40007000000 */
[----:B------:R-:W-:Y:S02]  /*1520*/  LOP3.LUT R9, R11, UR14, RZ, 0x3c, !PT ;  /* 0x0000000e0b097c12 */ /* 0x000fe4000f8e3cff */
[----:B------:R-:W-:Y:S02]  /*1530*/  @!P2 IADD3 R26, PT, PT, R26, 0x1, RZ ;  /* 0x000000011a1aa810 */ /* 0x000fe40007ffe0ff */
[----:B------:R-:W-:Y:S01]  /*1540*/  ISETP.GE.AND P2, PT, R9, RZ, PT ;  /* 0x000000ff0900720c */ /* 0x000fe20003f46270 */
[----:B------:R-:W-:Y:S01]  /*1550*/  IMAD.MOV R9, RZ, RZ, -R23 ;  /* 0x000000ffff097224 */ /* 0x000fe200078e0a17 */
[----:B------:R-:W-:Y:S01]  /*1560*/  @P3 IADD3 R26, PT, PT, R26, 0x1, RZ ;  /* 0x000000011a1a3810 */ /* 0x000fe20007ffe0ff */
[----:B------:R-:W-:Y:S02]  /*1570*/  VIADD R23, R23, UR4 ;  /* 0x0000000417177c36 */ /* 0x000fe40008000000 */
[----:B------:R-:W-:Y:S01]  /*1580*/  IMAD R8, R9, UR14, R8 ;  /* 0x0000000e09087c24 */ /* 0x000fe2000f8e0208 */
[----:B------:R-:W-:Y:S01]  /*1590*/  @!P5 IADD3 R22, PT, PT, -R22, RZ, RZ ;  /* 0x000000ff1616d210 */ /* 0x000fe20007ffe1ff */
[----:B------:R-:W0:Y:S01]  /*15a0*/  S2R R9, SR_CTAID.X ;  /* 0x0000000000097919 */ /* 0x000e220000002500 */
[----:B------:R-:W-:-:S05]  /*15b0*/  IMAD.MOV.U32 R28, RZ, RZ, R26 ;  /* 0x000000ffff1c7224 */ /* 0x000fca00078e001a */
[----:B------:R-:W-:Y:S01]  /*15c0*/  @!P2 IADD3 R28, PT, PT, -R28, RZ, RZ ;  /* 0x000000ff1c1ca210 */ /* 0x000fe20007ffe1ff */
[----:B0-----:R-:W-:-:S03]  /*15d0*/  IMAD R26, R9, UR14, R8 ;  /* 0x0000000e091a7c24 */ /* 0x001fc6000f8e0208 */
[C---:B------:R-:W-:Y:S02]  /*15e0*/  SEL R8, R21.reuse, R28, !P6 ;  /* 0x0000001c15087207 */ /* 0x040fe40007000000 */
[----:B------:R-:W-:Y:S01]  /*15f0*/  SEL R21, R21, R22, !P6 ;  /* 0x0000001615157207 */ /* 0x000fe20007000000 */
[----:B------:R-:W-:Y:S01]  /*1600*/  IMAD R22, R23, UR12, R26 ;  /* 0x0000000c17167c24 */ /* 0x000fe2000f8e021a */
[----:B------:R-:W-:-:S05]  /*1610*/  IADD3 R26, PT, PT, -R8, RZ, RZ ;  /* 0x000000ff081a7210 */ /* 0x000fca0007ffe1ff */
[----:B------:R-:W-:Y:S01]  /*1620*/  IMAD R26, R26, UR14, R11 ;  /* 0x0000000e1a1a7c24 */ /* 0x000fe2000f8e020b */
[----:B------:R-:W-:-:S03]  /*1630*/  IABS R11, R25 ;  /* 0x00000019000b7213 */ /* 0x000fc60000000000 */
[----:B------:R-:W-:Y:S02]  /*1640*/  IMAD R26, R9, UR14, R26 ;  /* 0x0000000e091a7c24 */ /* 0x000fe4000f8e021a */
[----:B------:R-:W-:-:S04]  /*1650*/  IMAD.HI.U32 R6, R6, R11, RZ ;  /* 0x0000000b06067227 */ /* 0x000fc800078e00ff */
[----:B------:R-:W-:-:S05]  /*1660*/  IMAD R7, R6, R7, R11 ;  /* 0x0000000706077224 */ /* 0x000fca00078e020b */
[----:B------:R-:W-:-:S13]  /*1670*/  ISETP.GT.U32.AND P3, PT, R10, R7, PT ;  /* 0x000000070a00720c */ /* 0x000fda0003f64070 */
[----:B------:R-:W-:Y:S01]  /*1680*/  @!P3 IMAD.IADD R7, R7, 0x1, -R10 ;  /* 0x000000010707b824 */ /* 0x000fe200078e0a0a */
[----:B------:R-:W-:-:S04]  /*1690*/  @!P3 IADD3 R6, PT, PT, R6, 0x1, RZ ;  /* 0x000000010606b810 */ /* 0x000fc80007ffe0ff */
[----:B------:R-:W-:Y:S02]  /*16a0*/  ISETP.GE.U32.AND P2, PT, R7, R10, PT ;  /* 0x0000000a0700720c */ /* 0x000fe40003f46070 */
[----:B------:R-:W-:-:S04]  /*16b0*/  LOP3.LUT R7, R25, UR14, RZ, 0x3c, !PT ;  /* 0x0000000e19077c12 */ /* 0x000fc8000f8e3cff */
[----:B------:R-:W-:-:S07]  /*16c0*/  ISETP.GE.AND P4, PT, R7, RZ, PT ;  /* 0x000000ff0700720c */ /* 0x000fce0003f86270 */
[----:B------:R-:W-:-:S05]  /*16d0*/  @P2 IADD3 R6, PT, PT, R6, 0x1, RZ ;  /* 0x0000000106062810 */ /* 0x000fca0007ffe0ff */
[----:B------:R-:W-:Y:S01]  /*16e0*/  IMAD.MOV.U32 R23, RZ, RZ, R6 ;  /* 0x000000ffff177224 */ /* 0x000fe200078e0006 */
[C---:B------:R-:W-:Y:S01]  /*16f0*/  IADD3 R6, PT, PT, -R21.reuse, RZ, RZ ;  /* 0x000000ff15067210 */ /* 0x040fe20007ffe1ff */
[----:B------:R-:W-:-:S03]  /*1700*/  VIADD R21, R21, UR4 ;  /* 0x0000000415157c36 */ /* 0x000fc60008000000 */
[----:B------:R-:W-:Y:S01]  /*1710*/  @!P4 IADD3 R23, PT, PT, -R23, RZ, RZ ;  /* 0x000000ff1717c210 */ /* 0x000fe20007ffe1ff */
[----:B------:R-:W-:-:S03]  /*1720*/  IMAD R6, R6, UR14, R19 ;  /* 0x0000000e06067c24 */ /* 0x000fc6000f8e0213 */
[----:B------:R-:W-:Y:S01]  /*1730*/  SEL R23, R12, R23, !P1 ;  /* 0x000000170c177207 */ /* 0x000fe20004800000 */
[----:B------:R-:W-:-:S03]  /*1740*/  IMAD R6, R9, UR14, R6 ;  /* 0x0000000e09067c24 */ /* 0x000fc6000f8e0206 */
[----:B------:R-:W-:Y:S01]  /*1750*/  IADD3 R10, PT, PT, -R23, RZ, RZ ;  /* 0x000000ff170a7210 */ /* 0x000fe20007ffe1ff */
[----:B------:R-:W-:Y:S02]  /*1760*/  IMAD R21, R21, UR12, R6 ;  /* 0x0000000c15157c24 */ /* 0x000fe4000f8e0206 */
[----:B------:R-:W0:Y:S02]  /*1770*/  LDC.64 R6, c[0x0][0x388] ;  /* 0x0000e200ff067b82 */ /* 0x000e240000000a00 */
[----:B------:R-:W-:Y:S02]  /*1780*/  IMAD R10, R10, UR14, R25 ;  /* 0x0000000e0a0a7c24 */ /* 0x000fe4000f8e0219 */
[----:B------:R-:W-:Y:S02]  /*1790*/  VIADD R25, R23, UR4 ;  /* 0x0000000417197c36 */ /* 0x000fe40008000000 */
[----:B------:R-:W-:Y:S01]  /*17a0*/  IMAD R28, R9, UR14, R10 ;  /* 0x0000000e091c7c24 */ /* 0x000fe2000f8e020a */
[----:B------:R-:W-:Y:S01]  /*17b0*/  IADD3 R9, PT, PT, R8, UR4, RZ ;  /* 0x0000000408097c10 */ /* 0x000fe2000fffe0ff */
[----:B------:R-:W2:Y:S02]  /*17c0*/  LDC.64 R10, c[0x0][0x390] ;  /* 0x0000e400ff0a7b82 */ /* 0x000ea40000000a00 */
[----:B------:R-:W-:-:S02]  /*17d0*/  IMAD R25, R25, UR12, R28 ;  /* 0x0000000c19197c24 */ /* 0x000fc4000f8e021c */
[----:B------:R-:W-:Y:S02]  /*17e0*/  IMAD R26, R9, UR12, R26 ;  /* 0x0000000c091a7c24 */ /* 0x000fe4000f8e021a */
[----:B0-----:R-:W-:-:S05]  /*17f0*/  IMAD.WIDE R8, R21, 0x4, R6 ;  /* 0x0000000415087825 */ /* 0x001fca00078e0206 */
[----:B------:R2:W3:Y:S02]  /*1800*/  LDG.E.CONSTANT R28, desc[UR8][R8.64] ;  /* 0x00000008081c7981 */ /* 0x0004e4000c1e9900 */
[----:B--2---:R-:W-:-:S05]  /*1810*/  IMAD.WIDE R8, R21, 0x4, R10 ;  /* 0x0000000415087825 */ /* 0x004fca00078e020a */
[----:B------:R0:W2:Y:S01]  /*1820*/  LDG.E.CONSTANT R27, desc[UR8][R8.64] ;  /* 0x00000008081b7981 */ /* 0x0000a2000c1e9900 */
[----:B------:R-:W-:-:S04]  /*1830*/  MOV R21, UR14 ;  /* 0x0000000e00157c02 */ /* 0x000fc80008000f00 */
[----:B------:R-:W-:Y:S01]  /*1840*/  LEA R21, R21, R5, 0x7 ;  /* 0x0000000515157211 */ /* 0x000fe200078e38ff */
[----:B0-----:R-:W-:-:S04]  /*1850*/  IMAD.WIDE R8, R22, 0x4, R6 ;  /* 0x0000000416087825 */ /* 0x001fc800078e0206 */
[----:B------:R-:W-:Y:S01]  /*1860*/  IMAD.WIDE R22, R22, 0x4, R10 ;  /* 0x0000000416167825 */ /* 0x000fe200078e020a */
[----:B------:R0:W4:Y:S05]  /*1870*/  LDG.E.CONSTANT R29, desc[UR8][R8.64] ;  /* 0x00000008081d7981 */ /* 0x00012a000c1e9900 */
[----:B------:R-:W5:Y:S01]  /*1880*/  LDG.E.CONSTANT R22, desc[UR8][R22.64] ;  /* 0x0000000816167981 */ /* 0x000f62000c1e9900 */
[----:B0-----:R-:W-:-:S04]  /*1890*/  IMAD.WIDE R8, R26, 0x4, R6 ;  /* 0x000000041a087825 */ /* 0x001fc800078e0206 */
[----:B------:R-:W-:Y:S01]  /*18a0*/  IMAD.WIDE R6, R25, 0x4, R6 ;  /* 0x0000000419067825 */ /* 0x000fe200078e0206 */
[----:B------:R0:W5:Y:S05]  /*18b0*/  LDG.E.CONSTANT R23, desc[UR8][R8.64] ;  /* 0x0000000808177981 */ /* 0x00016a000c1e9900 */
[----:B------:R-:W5:Y:S01]  /*18c0*/  LDG.E.CONSTANT R6, desc[UR8][R6.64] ;  /* 0x0000000806067981 */ /* 0x000f62000c1e9900 */
[----:B0-----:R-:W-:-:S04]  /*18d0*/  IMAD.WIDE R8, R26, 0x4, R10 ;  /* 0x000000041a087825 */ /* 0x001fc800078e020a */
[----:B------:R-:W-:Y:S01]  /*18e0*/  IMAD.WIDE R10, R25, 0x4, R10 ;  /* 0x00000004190a7825 */ /* 0x000fe200078e020a */
[----:B------:R-:W5:Y:S05]  /*18f0*/  LDG.E.CONSTANT R26, desc[UR8][R8.64] ;  /* 0x00000008081a7981 */ /* 0x000f6a000c1e9900 */
[----:B------:R-:W5:Y:S01]  /*1900*/  LDG.E.CONSTANT R10, desc[UR8][R10.64] ;  /* 0x000000080a0a7981 */ /* 0x000f62000c1e9900 */
[----:B------:R-:W-:-:S04]  /*1910*/  IADD3 R19, PT, PT, R19, 0x80, RZ ;  /* 0x0000008013137810 */ /* 0x000fc80007ffe0ff */
[----:B------:R-:W-:Y:S01]  /*1920*/  ISETP.GE.AND P2, PT, R19, R15, PT ;  /* 0x0000000f1300720c */ /* 0x000fe20003f46270 */
[----:B---3--:R-:W-:Y:S04]  /*1930*/  STS [R5], R28 ;  /* 0x0000001c05007388 */ /* 0x008fe80000000800 */
[----:B--2---:R-:W-:Y:S04]  /*1940*/  STS [R21], R27 ;  /* 0x0000001b15007388 */ /* 0x004fe80000000800 */
[----:B----4-:R-:W-:Y:S04]  /*1950*/  STS [R5+0x80], R29 ;  /* 0x0000801d05007388 */ /* 0x010fe80000000800 */
[----:B-----5:R-:W-:Y:S04]  /*1960*/  STS [R21+0x80], R22 ;  /* 0x0000801615007388 */ /* 0x020fe80000000800 */
[----:B------:R-:W-:Y:S04]  /*1970*/  STS [R5+0x100], R23 ;  /* 0x0001001705007388 */ /* 0x000fe80000000800 */
[----:B------:R-:W-:Y:S04]  /*1980*/  STS [R21+0x100], R26 ;  /* 0x0001001a15007388 */ /* 0x000fe80000000800 */
[----:B------:R0:W-:Y:S04]  /*1990*/  STS [R5+0x180], R6 ;  /* 0x0001800605007388 */ /* 0x0001e80000000800 */
[----:B------:R2:W-:Y:S01]  /*19a0*/  STS [R21+0x180], R10 ;  /* 0x0001800a15007388 */ /* 0x0005e20000000800 */
[----:B0-----:R-:W-:Y:S01]  /*19b0*/  VIADD R5, R5, 0x200 ;  /* 0x0000020005057836 */ /* 0x001fe20000000000 */
[----:B------:R-:W-:Y:S06]  /*19c0*/  @!P2 BRA `(.L_x_17) ;  /* 0xfffffff80020a947 */ /* 0x000fec000383ffff */
.L_x_16:
[----:B------:R-:W-:Y:S05]  /*19d0*/  BSYNC.RECONVERGENT B1 ;  /* 0x0000000000017941 */ /* 0x000fea0003800200 */
.L_x_15:
[----:B------:R-:W-:Y:S01]  /*19e0*/  IADD3 R6, PT, PT, R4, -R19, RZ ;  /* 0x8000001304067210 */ /* 0x000fe20007ffe0ff */
[----:B------:R-:W-:Y:S03]  /*19f0*/  BSSY.RECONVERGENT B1, `(.L_x_18) ;  /* 0x000004d000017945 */ /* 0x000fe60003800200 */
[----:B------:R-:W-:-:S13]  /*1a00*/  ISETP.GT.AND P1, PT, R6, 0x20, PT ;  /* 0x000000200600780c */ /* 0x000fda0003f24270 */
[----:B------:R-:W-:Y:S05]  /*1a10*/  @!P1 BRA `(.L_x_19) ;  /* 0x0000000400289947 */ /* 0x000fea0003800000 */
[----:B------:R-:W-:Y:S01]  /*1a20*/  IABS R8, UR14 ;  /* 0x0000000e00087c13 */ /* 0x000fe20008000000 */
[----:B------:R-:W-:Y:S01]  /*1a30*/  VIADD R14, R19, 0x20 ;  /* 0x00000020130e7836 */ /* 0x000fe20000000000 */
[----:B--2---:R-:W-:Y:S01]  /*1a40*/  IABS R10, R19 ;  /* 0x00000013000a7213 */ /* 0x004fe20000000000 */
[----:B------:R-:W0:Y:S01]  /*1a50*/  LDCU UR5, c[0x0][0x3a4] ;  /* 0x00007480ff0577ac */ /* 0x000e220008000800 */
[----:B------:R-:W2:Y:S01]  /*1a60*/  I2F.RP R9, R8 ;  /* 0x0000000800097306 */ /* 0x000ea20000209400 */
[----:B------:R-:W-:-:S04]  /*1a70*/  IABS R12, UR14 ;  /* 0x0000000e000c7c13 */ /* 0x000fc80008000000 */
[----:B------:R-:W-:-:S03]  /*1a80*/  IADD3 R12, PT, PT, RZ, -R12, RZ ;  /* 0x8000000cff0c7210 */ /* 0x000fc60007ffe0ff */
[----:B--2---:R-:W2:Y:S02]  /*1a90*/  MUFU.RCP R9, R9 ;  /* 0x0000000900097308 */ /* 0x004ea40000001000 */
[----:B--2---:R-:W-:Y:S02]  /*1aa0*/  IADD3 R6, PT, PT, R9, 0xffffffe, RZ ;  /* 0x0ffffffe09067810 */ /* 0x004fe40007ffe0ff */
[----:B------:R-:W-:-:S04]  /*1ab0*/  IABS R9, R14 ;  /* 0x0000000e00097213 */ /* 0x000fc80000000000 */
[----:B------:R2:W3:Y:S02]  /*1ac0*/  F2I.FTZ.U32.TRUNC.NTZ R7, R6 ;  /* 0x0000000600077305 */ /* 0x0004e4000021f000 */
[----:B--2---:R-:W-:Y:S02]  /*1ad0*/  MOV R6, RZ ;  /* 0x000000ff00067202 */ /* 0x004fe40000000f00 */
[----:B---3--:R-:W-:-:S05]  /*1ae0*/  IADD3 R11, PT, PT, RZ, -R7, RZ ;  /* 0x80000007ff0b7210 */ /* 0x008fca0007ffe0ff */
[----:B------:R-:W-:-:S04]  /*1af0*/  IMAD R11, R11, R8, RZ ;  /* 0x000000080b0b7224 */ /* 0x000fc800078e02ff */
[----:B------:R-:W-:Y:S01]  /*1b00*/  IMAD.HI.U32 R11, R7, R11, R6 ;  /* 0x0000000b070b7227 */ /* 0x000fe200078e0006 */
[----:B------:R-:W-:-:S03]  /*1b10*/  MOV R7, R10 ;  /* 0x0000000a00077202 */ /* 0x000fc60000000f00 */
[----:B------:R-:W-:Y:S02]  /*1b20*/  IMAD.MOV.U32 R10, RZ, RZ, R9 ;  /* 0x000000ffff0a7224 */ /* 0x000fe400078e0009 */
[----:B------:R-:W-:-:S04]  /*1b30*/  IMAD.HI.U32 R6, R11, R7, RZ ;  /* 0x000000070b067227 */ /* 0x000fc800078e00ff */
[----:B------:R-:W-:-:S04]  /*1b40*/  IMAD.HI.U32 R9, R11, R10, RZ ;  /* 0x0000000a0b097227 */ /* 0x000fc800078e00ff */
[-C--:B------:R-:W-:Y:S02]  /*1b50*/  IMAD R7, R6, R12.reuse, R7 ;  /* 0x0000000c06077224 */ /* 0x080fe400078e0207 */
[----:B------:R-:W-:Y:S01]  /*1b60*/  IMAD R11, R9, R12, R10 ;  /* 0x0000000c090b7224 */ /* 0x000fe200078e020a */
[----:B------:R-:W-:Y:S01]  /*1b70*/  LOP3.LUT R12, RZ, UR14, RZ, 0x33, !PT ;  /* 0x0000000eff0c7c12 */ /* 0x000fe2000f8e33ff */
[----:B------:R-:W2:Y:S01]  /*1b80*/  S2R R10, SR_CTAID.X ;  /* 0x00000000000a7919 */ /* 0x000ea20000002500 */
[C---:B------:R-:W-:Y:S02]  /*1b90*/  ISETP.GT.U32.AND P2, PT, R8.reuse, R7, PT ;  /* 0x000000070800720c */ /* 0x040fe40003f44070 */
[----:B------:R-:W-:-:S11]  /*1ba0*/  ISETP.GT.U32.AND P4, PT, R8, R11, PT ;  /* 0x0000000b0800720c */ /* 0x000fd60003f84070 */
[-C--:B------:R-:W-:Y:S02]  /*1bb0*/  @!P2 IADD3 R7, PT, PT, R7, -R8.reuse, RZ ;  /* 0x800000080707a210 */ /* 0x080fe40007ffe0ff */
[-C--:B------:R-:W-:Y:S01]  /*1bc0*/  @!P4 IADD3 R11, PT, PT, R11, -R8.reuse, RZ ;  /* 0x800000080b0bc210 */ /* 0x080fe20007ffe0ff */
[----:B------:R-:W-:Y:S01]  /*1bd0*/  @!P4 VIADD R9, R9, 0x1 ;  /* 0x000000010909c836 */ /* 0x000fe20000000000 */
[-C--:B------:R-:W-:Y:S02]  /*1be0*/  ISETP.GE.U32.AND P0, PT, R7, R8.reuse, PT ;  /* 0x000000080700720c */ /* 0x080fe40003f06070 */
[----:B------:R-:W-:Y:S02]  /*1bf0*/  ISETP.GE.U32.AND P1, PT, R11, R8, PT ;  /* 0x000000080b00720c */ /* 0x000fe40003f26070 */
[----:B------:R-:W-:Y:S02]  /*1c00*/  LOP3.LUT R7, R19, UR14, RZ, 0x3c, !PT ;  /* 0x0000000e13077c12 */ /* 0x000fe4000f8e3cff */
[----:B------:R-:W-:-:S02]  /*1c10*/  LOP3.LUT R8, R14, UR14, RZ, 0x3c, !PT ;  /* 0x0000000e0e087c12 */ /* 0x000fc4000f8e3cff */
[----:B------:R-:W-:Y:S02]  /*1c20*/  ISETP.GE.AND P3, PT, R7, RZ, PT ;  /* 0x000000ff0700720c */ /* 0x000fe40003f66270 */
[----:B------:R-:W-:Y:S02]  /*1c30*/  @!P2 IADD3 R6, PT, PT, R6, 0x1, RZ ;  /* 0x000000010606a810 */ /* 0x000fe40007ffe0ff */
[----:B------:R-:W-:Y:S02]  /*1c40*/  ISETP.GE.AND P2, PT, R8, RZ, PT ;  /* 0x000000ff0800720c */ /* 0x000fe40003f46270 */
[----:B------:R-:W-:Y:S02]  /*1c50*/  @P0 IADD3 R6, PT, PT, R6, 0x1, RZ ;  /* 0x0000000106060810 */ /* 0x000fe40007ffe0ff */
[----:B------:R-:W-:Y:S02]  /*1c60*/  @P1 IADD3 R9, PT, PT, R9, 0x1, RZ ;  /* 0x0000000109091810 */ /* 0x000fe40007ffe0ff */
[----:B------:R-:W-:-:S02]  /*1c70*/  MOV R11, R6 ;  /* 0x00000006000b7202 */ /* 0x000fc40000000f00 */
[----:B------:R-:W-:Y:S01]  /*1c80*/  ISETP.NE.AND P0, PT, RZ, UR14, PT ;  /* 0x0000000eff007c0c */ /* 0x000fe2000bf05270 */
[----:B------:R-:W-:Y:S01]  /*1c90*/  IMAD.MOV.U32 R13, RZ, RZ, R9 ;  /* 0x000000ffff0d7224 */ /* 0x000fe200078e0009 */
[----:B------:R-:W-:Y:S01]  /*1ca0*/  @!P3 IADD3 R11, PT, PT, -R11, RZ, RZ ;  /* 0x000000ff0b0bb210 */ /* 0x000fe20007ffe1ff */
[----:B------:R-:W3:Y:S03]  /*1cb0*/  LDC.64 R8, c[0x0][0x388] ;  /* 0x0000e200ff087b82 */ /* 0x000ee60000000a00 */
[----:B------:R-:W-:Y:S02]  /*1cc0*/  @!P2 IADD3 R13, PT, PT, -R13, RZ, RZ ;  /* 0x000000ff0d0da210 */ /* 0x000fe40007ffe1ff */
[C---:B------:R-:W-:Y:S02]  /*1cd0*/  SEL R11, R12.reuse, R11, !P0 ;  /* 0x0000000b0c0b7207 */ /* 0x040fe40004000000 */
[----:B------:R-:W-:Y:S01]  /*1ce0*/  SEL R13, R12, R13, !P0 ;  /* 0x0000000d0c0d7207 */ /* 0x000fe20004000000 */
[----:B------:R-:W4:Y:S01]  /*1cf0*/  LDC.64 R6, c[0x0][0x390] ;  /* 0x0000e400ff067b82 */ /* 0x000f220000000a00 */
[----:B------:R-:W-:-:S02]  /*1d00*/  IADD3 R12, PT, PT, -R11, RZ, RZ ;  /* 0x000000ff0b0c7210 */ /* 0x000fc40007ffe1ff */
[----:B------:R-:W-:Y:S01]  /*1d10*/  IADD3 R11, PT, PT, R11, UR4, RZ ;  /* 0x000000040b0b7c10 */ /* 0x000fe2000fffe0ff */
[----:B------:R-:W-:Y:S01]  /*1d20*/  IMAD.MOV R15, RZ, RZ, -R13 ;  /* 0x000000ffff0f7224 */ /* 0x000fe200078e0a0d */
[----:B------:R-:W-:Y:S01]  /*1d30*/  IADD3 R13, PT, PT, R13, UR4, RZ ;  /* 0x000000040d0d7c10 */ /* 0x000fe2000fffe0ff */
[----:B------:R-:W-:Y:S02]  /*1d40*/  IMAD R19, R12, UR14, R19 ;  /* 0x0000000e0c137c24 */ /* 0x000fe4000f8e0213 */
[----:B------:R-:W-:Y:S02]  /*1d50*/  IMAD R15, R15, UR14, R14 ;  /* 0x0000000e0f0f7c24 */ /* 0x000fe4000f8e020e */
[C---:B--2---:R-:W-:Y:S02]  /*1d60*/  IMAD R12, R10.reuse, UR14, R19 ;  /* 0x0000000e0a0c7c24 */ /* 0x044fe4000f8e0213 */
[----:B------:R-:W-:Y:S02]  /*1d70*/  IMAD R10, R10, UR14, R15 ;  /* 0x0000000e0a0a7c24 */ /* 0x000fe4000f8e020f */
[----:B0-----:R-:W-:-:S02]  /*1d80*/  IMAD R11, R11, UR5, R12 ;  /* 0x000000050b0b7c24 */ /* 0x001fc4000f8e020c */
[----:B------:R-:W-:Y:S02]  /*1d90*/  IMAD R15, R13, UR5, R10 ;  /* 0x000000050d0f7c24 */ /* 0x000fe4000f8e020a */
[----:B---3--:R-:W-:-:S04]  /*1da0*/  IMAD.WIDE R12, R11, 0x4, R8 ;  /* 0x000000040b0c7825 */ /* 0x008fc800078e0208 */
[----:B------:R-:W-:Y:S02]  /*1db0*/  IMAD.WIDE R8, R15, 0x4, R8 ;  /* 0x000000040f087825 */ /* 0x000fe400078e0208 */
[----:B------:R0:W2:Y:S02]  /*1dc0*/  LDG.E.CONSTANT R12, desc[UR8][R12.64] ;  /* 0x000000080c0c7981 */ /* 0x0000a4000c1e9900 */
[--C-:B----4-:R-:W-:Y:S02]  /*1dd0*/  IMAD.WIDE R10, R11, 0x4, R6.reuse ;  /* 0x000000040b0a7825 */ /* 0x110fe400078e0206 */
[----:B------:R-:W3:Y:S02]  /*1de0*/  LDG.E.CONSTANT R8, desc[UR8][R8.64] ;  /* 0x0000000808087981 */ /* 0x000ee4000c1e9900 */
[----:B------:R-:W-:Y:S02]  /*1df0*/  IMAD.WIDE R6, R15, 0x4, R6 ;  /* 0x000000040f067825 */ /* 0x000fe400078e0206 */
[----:B------:R-:W4:Y:S04]  /*1e00*/  LDG.E.CONSTANT R10, desc[UR8][R10.64] ;  /* 0x000000080a0a7981 */ /* 0x000f28000c1e9900 */
[----:B------:R-:W5:Y:S01]  /*1e10*/  LDG.E.CONSTANT R6, desc[UR8][R6.64] ;  /* 0x0000000806067981 */ /* 0x000f62000c1e9900 */
[----:B------:R-:W-:-:S05]  /*1e20*/  MOV R22, UR14 ;  /* 0x0000000e00167c02 */ /* 0x000fca0008000f00 */
[----:B------:R-:W-:Y:S01]  /*1e30*/  IMAD R15, R22, 0x80, R5 ;  /* 0x00000080160f7824 */ /* 0x000fe200078e0205 */
[----:B0-----:R-:W-:Y:S02]  /*1e40*/  IADD3 R13, PT, PT, R5, 0x80, RZ ;  /* 0x00000080050d7810 */ /* 0x001fe40007ffe0ff */
[----:B------:R-:W-:Y:S02]  /*1e50*/  PLOP3.LUT P0, PT, PT, PT, PT, 0x8, 0x80 ;  /* 0x000000000080781c */ /* 0x000fe40003f0e170 */
[----:B------:R-:W-:Y:S01]  /*1e60*/  IADD3 R19, PT, PT, R14, 0x20, RZ ;  /* 0x000000200e137810 */ /* 0x000fe20007ffe0ff */
[----:B--2---:R-:W-:Y:S04]  /*1e70*/  STS [R5], R12 ;  /* 0x0000000c05007388 */ /* 0x004fe80000000800 */
[----:B----4-:R-:W-:Y:S04]  /*1e80*/  STS [R15], R10 ;  /* 0x0000000a0f007388 */ /* 0x010fe80000000800 */
[----:B---3--:R0:W-:Y:S04]  /*1e90*/  STS [R5+0x80], R8 ;  /* 0x0000800805007388 */ /* 0x0081e80000000800 */
[----:B-----5:R3:W-:Y:S01]  /*1ea0*/  STS [R15+0x80], R6 ;  /* 0x000080060f007388 */ /* 0x0207e20000000800 */
[----:B0-----:R-:W-:-:S07]  /*1eb0*/  IADD3 R5, PT, PT, R13, 0x80, RZ ;  /* 0x000000800d057810 */ /* 0x001fce0007ffe0ff */
.L_x_19:
[----:B------:R-:W-:Y:S05]  /*1ec0*/  BSYNC.RECONVERGENT B1 ;  /* 0x0000000000017941 */ /* 0x000fea0003800200 */
.L_x_18:
[----:B------:R-:W-:-:S13]  /*1ed0*/  ISETP.LT.OR P0, PT, R19, R4, P0 ;  /* 0x000000041300720c */ /* 0x000fda0000701670 */
[----:B------:R-:W-:Y:S05]  /*1ee0*/  @!P0 BRA `(.L_x_14) ;  /* 0x0000000000a48947 */ /* 0x000fea0003800000 */
[----:B------:R-:W-:Y:S01]  /*1ef0*/  IABS R11, UR14 ;  /* 0x0000000e000b7c13 */ /* 0x000fe20008000000 */
[----:B------:R-:W0:Y:S01]  /*1f00*/  S2R R12, SR_CTAID.X ;  /* 0x00000000000c7919 */ /* 0x000e220000002500 */
[----:B------:R-:W-:Y:S01]  /*1f10*/  IABS R9, R19 ;  /* 0x0000001300097213 */ /* 0x000fe20000000000 */
[----:B------:R-:W4:Y:S01]  /*1f20*/  LDCU UR5, c[0x0][0x3a4] ;  /* 0x00007480ff0577ac */ /* 0x000f220008000800 */
[----:B------:R-:W5:Y:S01]  /*1f30*/  I2F.RP R4, R11 ;  /* 0x0000000b00047306 */ /* 0x000f620000209400 */
[----:B--2---:R-:W-:-:S07]  /*1f40*/  IABS R10, UR14 ;  /* 0x0000000e000a7c13 */ /* 0x004fce0008000000 */
[----:B-----5:R-:W3:Y:S02]  /*1f50*/  MUFU.RCP R4, R4 ;  /* 0x0000000400047308 */ /* 0x020ee40000001000 */
[----:B---3--:R-:W-:-:S06]  /*1f60*/  VIADD R6, R4, 0xffffffe ;  /* 0x0ffffffe04067836 */ /* 0x008fcc0000000000 */
[----:B------:R2:W3:Y:S02]  /*1f70*/  F2I.FTZ.U32.TRUNC.NTZ R7, R6 ;  /* 0x0000000600077305 */ /* 0x0004e4000021f000 */
[----:B--2---:R-:W-:Y:S01]  /*1f80*/  HFMA2 R6, -RZ, RZ, 0, 0 ;  /* 0x00000000ff067431 */ /* 0x004fe200000001ff */
[----:B---3--:R-:W-:-:S05]  /*1f90*/  IADD3 R8, PT, PT, RZ, -R7, RZ ;  /* 0x80000007ff087210 */ /* 0x008fca0007ffe0ff */
[----:B------:R-:W-:-:S04]  /*1fa0*/  IMAD R13, R8, R11, RZ ;  /* 0x0000000b080d7224 */ /* 0x000fc800078e02ff */
[----:B------:R-:W-:Y:S01]  /*1fb0*/  IMAD.HI.U32 R8, R7, R13, R6 ;  /* 0x0000000d07087227 */ /* 0x000fe200078e0006 */
[----:B------:R-:W-:-:S05]  /*1fc0*/  IADD3 R7, PT, PT, RZ, -R10, RZ ;  /* 0x8000000aff077210 */ /* 0x000fca0007ffe0ff */
[----:B------:R-:W-:-:S04]  /*1fd0*/  IMAD.HI.U32 R4, R8, R9, RZ ;  /* 0x0000000908047227 */ /* 0x000fc800078e00ff */
[----:B------:R-:W-:Y:S02]  /*1fe0*/  IMAD R6, R4, R7, R9 ;  /* 0x0000000704067224 */ /* 0x000fe400078e0209 */
[----:B------:R-:W2:Y:S03]  /*1ff0*/  LDC.64 R8, c[0x0][0x388] ;  /* 0x0000e200ff087b82 */ /* 0x000ea60000000a00 */
[----:B------:R-:W-:-:S13]  /*2000*/  ISETP.GT.U32.AND P1, PT, R11, R6, PT ;  /* 0x000000060b00720c */ /* 0x000fda0003f24070 */
[----:B------:R-:W-:Y:S01]  /*2010*/  @!P1 IMAD.IADD R6, R6, 0x1, -R11 ;  /* 0x0000000106069824 */ /* 0x000fe200078e0a0b */
[----:B------:R-:W-:Y:S02]  /*2020*/  @!P1 IADD3 R4, PT, PT, R4, 0x1, RZ ;  /* 0x0000000104049810 */ /* 0x000fe40007ffe0ff */
[----:B------:R-:W-:Y:S02]  /*2030*/  ISETP.NE.AND P1, PT, RZ, UR14, PT ;  /* 0x0000000eff007c0c */ /* 0x000fe4000bf25270 */
[----:B------:R-:W-:Y:S02]  /*2040*/  ISETP.GE.U32.AND P0, PT, R6, R11, PT ;  /* 0x0000000b0600720c */ /* 0x000fe40003f06070 */
[----:B------:R-:W-:-:S04]  /*2050*/  LOP3.LUT R6, R19, UR14, RZ, 0x3c, !PT ;  /* 0x0000000e13067c12 */ /* 0x000fc8000f8e3cff */
[----:B------:R-:W-:Y:S02]  /*2060*/  ISETP.GE.AND P2, PT, R6, RZ, PT ;  /* 0x000000ff0600720c */ /* 0x000fe40003f46270 */
[----:B------:R-:W3:Y:S05]  /*2070*/  LDC.64 R6, c[0x0][0x390] ;  /* 0x0000e400ff067b82 */ /* 0x000eea0000000a00 */
[----:B------:R-:W-:-:S06]  /*2080*/  @P0 IADD3 R4, PT, PT, R4, 0x1, RZ ;  /* 0x0000000104040810 */ /* 0x000fcc0007ffe0ff */
[----:B------:R-:W-:Y:S02]  /*2090*/  @!P2 IADD3 R4, PT, PT, -R4, RZ, RZ ;  /* 0x000000ff0404a210 */ /* 0x000fe40007ffe1ff */
[----:B------:R-:W-:-:S05]  /*20a0*/  @!P1 LOP3.LUT R4, RZ, UR14, RZ, 0x33, !PT ;  /* 0x0000000eff049c12 */ /* 0x000fca000f8e33ff */
[----:B------:R-:W-:Y:S01]  /*20b0*/  IMAD.MOV R10, RZ, RZ, -R4 ;  /* 0x000000ffff0a7224 */ /* 0x000fe200078e0a04 */
[----:B------:R-:W-:-:S03]  /*20c0*/  IADD3 R4, PT, PT, R4, UR4, RZ ;  /* 0x0000000404047c10 */ /* 0x000fc6000fffe0ff */
[----:B------:R-:W-:-:S04]  /*20d0*/  IMAD R19, R10, UR14, R19 ;  /* 0x0000000e0a137c24 */ /* 0x000fc8000f8e0213 */
[----:B0-----:R-:W-:-:S04]  /*20e0*/  IMAD R19, R12, UR14, R19 ;  /* 0x0000000e0c137c24 */ /* 0x001fc8000f8e0213 */
[----:B----4-:R-:W-:-:S04]  /*20f0*/  IMAD R19, R4, UR5, R19 ;  /* 0x0000000504137c24 */ /* 0x010fc8000f8e0213 */
[----:B--2---:R-:W-:-:S04]  /*2100*/  IMAD.WIDE R8, R19, 0x4, R8 ;  /* 0x0000000413087825 */ /* 0x004fc800078e0208 */
[----:B---3--:R-:W-:Y:S02]  /*2110*/  IMAD.WIDE R6, R19, 0x4, R6 ;  /* 0x0000000413067825 */ /* 0x008fe400078e0206 */
[----:B------:R-:W2:Y:S04]  /*2120*/  LDG.E.CONSTANT R8, desc[UR8][R8.64] ;  /* 0x0000000808087981 */ /* 0x000ea8000c1e9900 */
[----:B------:R-:W3:Y:S01]  /*2130*/  LDG.E.CONSTANT R6, desc[UR8][R6.64] ;  /* 0x0000000806067981 */ /* 0x000ee2000c1e9900 */
[----:B------:R-:W-:-:S04]  /*2140*/  MOV R4, UR14 ;  /* 0x0000000e00047c02 */ /* 0x000fc80008000f00 */
[----:B------:R-:W-:Y:S01]  /*2150*/  LEA R11, R4, R5, 0x7 ;  /* 0x00000005040b7211 */ /* 0x000fe200078e38ff */
[----:B--2---:R0:W-:Y:S04]  /*2160*/  STS [R5], R8 ;  /* 0x0000000805007388 */ /* 0x0041e80000000800 */
[----:B---3--:R0:W-:Y:S02]  /*2170*/  STS [R11], R6 ;  /* 0x000000060b007388 */ /* 0x0081e40000000800 */
.L_x_14:
[----:B------:R-:W-:Y:S05]  /*2180*/  BSYNC.RECONVERGENT B0 ;  /* 0x0000000000007941 */ /* 0x000fea0003800200 */
.L_x_13:
[----:B------:R-:W4:Y:S01]  /*2190*/  LDCU UR5, c[0x0][0x3a0] ;  /* 0x00007400ff0577ac */ /* 0x000f220008000800 */
[----:B------:R-:W-:Y:S01]  /*21a0*/  BAR.SYNC.DEFER_BLOCKING 0x0 ;  /* 0x0000000000007b1d */ /* 0x000fe20000010000 */
[----:B------:R-:W-:-:S05]  /*21b0*/  ISETP.GE.AND P0, PT, R3, 0x1, PT ;  /* 0x000000010300780c */ /* 0x000fca0003f06270 */
[----:B------:R-:W-:Y:S01]  /*21c0*/  BSSY.RECONVERGENT B0, `(.L_x_20) ;  /* 0x000027c000007945 */ /* 0x000fe20003800200 */
[----:B----4-:R-:W-:-:S13]  /*21d0*/  ISETP.GE.OR P0, PT, R2, UR5, !P0 ;  /* 0x0000000502007c0c */ /* 0x010fda000c706670 */
[----:B------:R-:W-:Y:S05]  /*21e0*/  @P0 BRA `(.L_x_21) ;  /* 0x0000002400e40947 */ /* 0x000fea0003800000 */
[----:B------:R-:W-:Y:S01]  /*21f0*/  IMAD.U32 R3, RZ, RZ, UR14 ;  /* 0x0000000eff037e24 */ /* 0x000fe2000f8e00ff */
[----:B------:R-:W-:-:S04]  /*2200*/  UISETP.LT.AND UP0, UPT, UR10, 0x20, UPT ;  /* 0x000000200a00788c */ /* 0x000fc8000bf01270 */
[----:B------:R-:W-:Y:S01]  /*2210*/  ISETP.GE.AND P0, PT, R3, 0x1, PT ;  /* 0x000000010300780c */ /* 0x000fe20003f06270 */
[----:B------:R-:W-:-:S06]  /*2220*/  USEL UR5, UR10, 0x20, UP0 ;  /* 0x000000200a057887 */ /* 0x000fcc0008000000 */
[----:B------:R-:W-:-:S04]  /*2230*/  MOV R3, UR5 ;  /* 0x0000000500037c02 */ /* 0x000fc80008000f00 */
[----:B------:R-:W-:Y:S02]  /*2240*/  VIMNMX R3, PT, PT, R3, 0x1, !PT ;  /* 0x0000000103037848 */ /* 0x000fe40007fe0100 */
[----:B------:R-:W-:Y:S05]  /*2250*/  @!P0 BRA `(.L_x_22) ;  /* 0x0000001800c88947 */ /* 0x000fea0003800000 */
[----:B------:R-:W-:-:S07]  /*2260*/  MOV R19, RZ ;  /* 0x000000ff00137202 */ /* 0x000fce0000000f00 */
.L_x_39:
[----:B0--34-:R-:W-:Y:S01]  /*2270*/  MOV R4, UR14 ;  /* 0x0000000e00047c02 */ /* 0x019fe20008000f00 */
[----:B--2---:R-:W-:Y:S02]  /*2280*/  HFMA2 R26, -RZ, RZ, 0, 0 ;  /* 0x00000000ff1a7431 */ /* 0x004fe400000001ff */
[----:B------:R-:W-:Y:S01]  /*2290*/  IMAD R23, R19, UR14, RZ ;  /* 0x0000000e13177c24 */ /* 0x000fe2000f8e02ff */
[----:B------:R-:W-:Y:S01]  /*22a0*/  MOV R12, RZ ;  /* 0x000000ff000c7202 */ /* 0x000fe20000000f00 */
[----:B------:R-:W-:-:S05]  /*22b0*/  VIADD R4, R4, 0xffffffff ;  /* 0xffffffff04047836 */ /* 0x000fca0000000000 */
[----:B------:R-:W-:-:S13]  /*22c0*/  ISETP.GE.U32.AND P0, PT, R4, 0xf, PT ;  /* 0x0000000f0400780c */ /* 0x000fda0003f06070 */
[----:B------:R-:W-:Y:S05]  /*22d0*/  @!P0 BRA `(.L_x_23) ;  /* 0x0000000000c08947 */ /* 0x000fea0003800000 */
[----:B------:R-:W4:Y:S01]  /*22e0*/  S2R R4, SR_CgaCtaId ;  /* 0x0000000000047919 */ /* 0x000f220000008800 */
[----:B--2---:R-:W-:Y:S01]  /*22f0*/  MOV R21, 0x400 ;  /* 0x0000040000157802 */ /* 0x004fe20000000f00 */
[----:B------:R-:W-:Y:S01]  /*2300*/  IMAD.MOV.U32 R25, RZ, RZ, RZ ;  /* 0x000000ffff197224 */ /* 0x000fe200078e00ff */
[----:B------:R-:W-:Y:S02]  /*2310*/  MOV R26, RZ ;  /* 0x000000ff001a7202 */ /* 0x000fe40000000f00 */
[----:B----4-:R-:W-:-:S07]  /*2320*/  LEA R21, R4, R21, 0x18 ;  /* 0x0000001504157211 */ /* 0x010fce00078ec0ff */
.L_x_24:
[----:B------:R-:W-:-:S05]  /*2330*/  LEA R27, R25, R1, 0x2 ;  /* 0x00000001191b7211 */ /* 0x000fca00078e10ff */
[----:B---3--:R-:W2:Y:S04]  /*2340*/  LDL.128 R12, [R27] ;  /* 0x000000001b0c7983 */ /* 0x008ea80000100c00 */
[----:B0-----:R-:W3:Y:S01]  /*2350*/  LDL.128 R8, [R27+0x10] ;  /* 0x000010001b087983 */ /* 0x001ee20000100c00 */
[----:B------:R-:W-:-:S04]  /*2360*/  IADD3 R22, PT, PT, R23, R25, RZ ;  /* 0x0000001917167210 */ /* 0x000fc80007ffe0ff */
[----:B------:R-:W-:-:S05]  /*2370*/  LEA R22, R22, R21, 0x2 ;  /* 0x0000001516167211 */ /* 0x000fca00078e10ff */
[----:B------:R-:W2:Y:S04]  /*2380*/  LDS R5, [R22] ;  /* 0x0000000016057984 */ /* 0x000ea80000000800 */
[----:B------:R-:W0:Y:S01]  /*2390*/  LDS R4, [R22+0x4] ;  /* 0x0000040016047984 */ /* 0x000e220000000800 */
[----:B--2---:R-:W-:-:S03]  /*23a0*/  FFMA R12, R12, R5, R26 ;  /* 0x000000050c0c7223 */ /* 0x004fc6000000001a */
[----:B------:R-:W2:Y:S01]  /*23b0*/  LDS R5, [R22+0x8] ;  /* 0x0000080016057984 */ /* 0x000ea20000000800 */
[----:B0-----:R-:W-:-:S03]  /*23c0*/  FFMA R13, R13, R4, R12 ;  /* 0x000000040d0d7223 */ /* 0x001fc6000000000c */
[----:B------:R-:W0:Y:S04]  /*23d0*/  LDS R12, [R22+0xc] ;  /* 0x00000c00160c7984 */ /* 0x000e280000000800 */
[----:B------:R-:W3:Y:S01]  /*23e0*/  LDS R26, [R22+0x10] ;  /* 0x00001000161a7984 */ /* 0x000ee20000000800 */
[----:B--2---:R-:W-:-:S03]  /*23f0*/  FFMA R14, R14, R5, R13 ;  /* 0x000000050e0e7223 */ /* 0x004fc6000000000d */
[----:B------:R-:W2:Y:S01]  /*2400*/  LDL.128 R4, [R27+0x20] ;  /* 0x000020001b047983 */ /* 0x000ea20000100c00 */
[----:B0-----:R-:W-:-:S03]  /*2410*/  FFMA R29, R15, R12, R14 ;  /* 0x0000000c0f1d7223 */ /* 0x001fc6000000000e */
[----:B------:R-:W4:Y:S01]  /*2420*/  LDL.128 R12, [R27+0x30] ;  /* 0x000030001b0c7983 */ /* 0x000f220000100c00 */
[----:B------:R-:W-:Y:S02]  /*2430*/  VIADD R25, R25, 0x10 ;  /* 0x0000001019197836 */ /* 0x000fe40000000000 */
[----:B---3--:R-:W-:Y:S02]  /*2440*/  FFMA R8, R8, R26, R29 ;  /* 0x0000001a08087223 */ /* 0x008fe4000000001d */
[----:B------:R-:W0:Y:S01]  /*2450*/  LDS R26, [R22+0x14] ;  /* 0x00001400161a7984 */ /* 0x000e220000000800 */
[----:B------:R-:W-:Y:S01]  /*2460*/  ISETP.NE.AND P1, PT, R25, R17, PT ;  /* 0x000000111900720c */ /* 0x000fe20003f25270 */
[----:B0-----:R-:W-:Y:S02]  /*2470*/  FFMA R9, R9, R26, R8 ;  /* 0x0000001a09097223 */ /* 0x001fe40000000008 */
[----:B------:R-:W0:Y:S04]  /*2480*/  LDS R8, [R22+0x18] ;  /* 0x0000180016087984 */ /* 0x000e280000000800 */
[----:B------:R-:W-:Y:S01]  /*2490*/  LDS R26, [R22+0x3c] ;  /* 0x00003c00161a7984 */ /* 0x000fe20000000800 */
[----:B0-----:R-:W-:-:S03]  /*24a0*/  FFMA R8, R10, R8, R9 ;  /* 0x000000080a087223 */ /* 0x001fc60000000009 */
[----:B------:R-:W0:Y:S04]  /*24b0*/  LDS R9, [R22+0x1c] ;  /* 0x00001c0016097984 */ /* 0x000e280000000800 */
[----:B------:R-:W-:Y:S01]  /*24c0*/  LDS R10, [R22+0x24] ;  /* 0x00002400160a7984 */ /* 0x000fe20000000800 */
[----:B0-----:R-:W-:-:S03]  /*24d0*/  FFMA R11, R11, R9, R8 ;  /* 0x000000090b0b7223 */ /* 0x001fc60000000008 */
[----:B------:R-:W2:Y:S04]  /*24e0*/  LDS R8, [R22+0x20] ;  /* 0x0000200016087984 */ /* 0x000ea80000000800 */
[----:B------:R-:W0:Y:S01]  /*24f0*/  LDS R9, [R22+0x28] ;  /* 0x0000280016097984 */ /* 0x000e220000000800 */
[----:B--2---:R-:W-:-:S03]  /*2500*/  FFMA R8, R4, R8, R11 ;  /* 0x0000000804087223 */ /* 0x004fc6000000000b */
[----:B------:R-:W2:Y:S01]  /*2510*/  LDS R4, [R22+0x2c] ;  /* 0x00002c0016047984 */ /* 0x000ea20000000800 */
[----:B------:R-:W-:-:S03]  /*2520*/  FFMA R11, R5, R10, R8 ;  /* 0x0000000a050b7223 */ /* 0x000fc60000000008 */
[----:B------:R-:W4:Y:S01]  /*2530*/  LDS R10, [R22+0x30] ;  /* 0x00003000160a7984 */ /* 0x000f220000000800 */
[----:B0-----:R-:W-:-:S03]  /*2540*/  FFMA R6, R6, R9, R11 ;  /* 0x0000000906067223 */ /* 0x001fc6000000000b */
[----:B------:R-:W0:Y:S04]  /*2550*/  LDS R8, [R22+0x34] ;  /* 0x0000340016087984 */ /* 0x000e280000000800 */
[----:B------:R-:W3:Y:S01]  /*2560*/  LDS R5, [R22+0x38] ;  /* 0x0000380016057984 */ /* 0x000ee20000000800 */
[----:B--2---:R-:W-:-:S04]  /*2570*/  FFMA R7, R7, R4, R6 ;  /* 0x0000000407077223 */ /* 0x004fc80000000006 */
[----:B----4-:R-:W-:-:S04]  /*2580*/  FFMA R10, R12, R10, R7 ;  /* 0x0000000a0c0a7223 */ /* 0x010fc80000000007 */
[----:B0-----:R-:W-:-:S04]  /*2590*/  FFMA R13, R13, R8, R10 ;  /* 0x000000080d0d7223 */ /* 0x001fc8000000000a */
[----:B---3--:R-:W-:-:S04]  /*25a0*/  FFMA R14, R14, R5, R13 ;  /* 0x000000050e0e7223 */ /* 0x008fc8000000000d */
[----:B------:R-:W-:Y:S01]  /*25b0*/  FFMA R26, R15, R26, R14 ;  /* 0x0000001a0f1a7223 */ /* 0x000fe2000000000e */
[----:B------:R-:W-:Y:S06]  /*25c0*/  @P1 BRA `(.L_x_24) ;  /* 0xfffffffc00581947 */ /* 0x000fec000383ffff */
[----:B------:R-:W-:-:S07]  /*25d0*/  MOV R12, R17 ;  /* 0x00000011000c7202 */ /* 0x000fce0000000f00 */
.L_x_23:
[----:B------:R-:W-:Y:S02]  /*25e0*/  MOV R22, UR14 ;  /* 0x0000000e00167c02 */ /* 0x000fe40008000f00 */
[----:B--2---:R-:W-:Y:S02]  /*25f0*/  IADD3 R21, PT, PT, R18, -0x1, RZ ;  /* 0xffffffff12157810 */ /* 0x004fe40007ffe0ff */
[----:B------:R-:W-:-:S04]  /*2600*/  LOP3.LUT R22, R22, 0xf, RZ, 0xc0, !PT ;  /* 0x0000000f16167812 */ /* 0x000fc800078ec0ff */
[C---:B------:R-:W-:Y:S01]  /*2610*/  ISETP.NE.AND P1, PT, R22.reuse, RZ, PT ;  /* 0x000000ff1600720c */ /* 0x040fe20003f25270 */
[----:B------:R-:W-:-:S12]  /*2620*/  VIADD R22, R22, 0xffffffff ;  /* 0xffffffff16167836 */ /* 0x000fd80000000000 */
[----:B------:R-:W-:Y:S05]  /*2630*/  @!P1 BRA `(.L_x_25) ;  /* 0x0000000400089947 */ /* 0x000fea0003800000 */
[----:B------:R-:W-:Y:S02]  /*2640*/  ISETP.GE.U32.AND P2, PT, R22, 0x7, PT ;  /* 0x000000071600780c */ /* 0x000fe40003f46070 */
[----:B------:R-:W-:-:S11]  /*2650*/  ISETP.NE.AND P3, PT, R18, RZ, PT ;  /* 0x000000ff1200720c */ /* 0x000fd60003f65270 */
[----:B------:R-:W-:Y:S05]  /*2660*/  @!P2 BRA `(.L_x_26) ;  /* 0x000000000064a947 */ /* 0x000fea0003800000 */
[----:B------:R-:W-:-:S05]  /*2670*/  LEA R14, R12, R1, 0x2 ;  /* 0x000000010c0e7211 */ /* 0x000fca00078e10ff */
[----:B0--3--:R-:W2:Y:S04]  /*2680*/  LDL.128 R4, [R14] ;  /* 0x000000000e047983 */ /* 0x009ea80000100c00 */
[----:B------:R-:W3:Y:S01]  /*2690*/  LDL.128 R8, [R14+0x10] ;  /* 0x000010000e087983 */ /* 0x000ee20000100c00 */
[----:B------:R-:W-:Y:S01]  /*26a0*/  MOV R13, 0x400 ;  /* 0x00000400000d7802 */ /* 0x000fe20000000f00 */
[----:B------:R-:W0:Y:S03]  /*26b0*/  S2R R28, SR_CgaCtaId ;  /* 0x00000000001c7919 */ /* 0x000e260000008800 */
[----:B0-----:R-:W-:Y:S02]  /*26c0*/  LEA R28, R28, R13, 0x18 ;  /* 0x0000000d1c1c7211 */ /* 0x001fe400078ec0ff */
[----:B------:R-:W-:Y:S01]  /*26d0*/  IADD3 R13, PT, PT, R23, R12, RZ ;  /* 0x0000000c170d7210 */ /* 0x000fe20007ffe0ff */
[----:B------:R-:W-:-:S03]  /*26e0*/  VIADD R12, R12, 0x8 ;  /* 0x000000080c0c7836 */ /* 0x000fc60000000000 */
[----:B------:R-:W-:-:S05]  /*26f0*/  LEA R13, R13, R28, 0x2 ;  /* 0x0000001c0d0d7211 */ /* 0x000fca00078e10ff */
[----:B------:R-:W2:Y:S04]  /*2700*/  LDS R15, [R13] ;  /* 0x000000000d0f7984 */ /* 0x000ea80000000800 */
[----:B------:R-:W0:Y:S04]  /*2710*/  LDS R25, [R13+0x4] ;  /* 0x000004000d197984 */ /* 0x000e280000000800 */
[----:B------:R-:W-:Y:S01]  /*2720*/  LDS R27, [R13+0x1c] ;  /* 0x00001c000d1b7984 */ /* 0x000fe20000000800 */
[----:B--2---:R-:W-:-:S03]  /*2730*/  FFMA R4, R4, R15, R26 ;  /* 0x0000000f04047223 */ /* 0x004fc6000000001a */
[----:B------:R-:W2:Y:S01]  /*2740*/  LDS R26, [R13+0x8] ;  /* 0x000008000d1a7984 */ /* 0x000ea20000000800 */
[----:B0-----:R-:W-:-:S03]  /*2750*/  FFMA R25, R25, R5, R4 ;  /* 0x0000000519197223 */ /* 0x001fc60000000004 */
[----:B------:R-:W0:Y:S04]  /*2760*/  LDS R15, [R13+0xc] ;  /* 0x00000c000d0f7984 */ /* 0x000e280000000800 */
[----:B------:R-:W3:Y:S04]  /*2770*/  LDS R5, [R13+0x10] ;  /* 0x000010000d057984 */ /* 0x000ee80000000800 */
[----:B------:R-:W-:Y:S01]  /*2780*/  LDS R4, [R13+0x18] ;  /* 0x000018000d047984 */ /* 0x000fe20000000800 */
[----:B--2---:R-:W-:-:S03]  /*2790*/  FFMA R6, R26, R6, R25 ;  /* 0x000000061a067223 */ /* 0x004fc60000000019 */
[----:B------:R-:W2:Y:S01]  /*27a0*/  LDS R25, [R13+0x14] ;  /* 0x000014000d197984 */ /* 0x000ea20000000800 */
[----:B0-----:R-:W-:-:S04]  /*27b0*/  FFMA R7, R15, R7, R6 ;  /* 0x000000070f077223 */ /* 0x001fc80000000006 */
[----:B---3--:R-:W-:-:S04]  /*27c0*/  FFMA R8, R8, R5, R7 ;  /* 0x0000000508087223 */ /* 0x008fc80000000007 */
[----:B--2---:R-:W-:-:S04]  /*27d0*/  FFMA R9, R25, R9, R8 ;  /* 0x0000000919097223 */ /* 0x004fc80000000008 */
[----:B------:R-:W-:-:S04]  /*27e0*/  FFMA R4, R4, R10, R9 ;  /* 0x0000000a04047223 */ /* 0x000fc80000000009 */
[----:B------:R-:W-:-:S07]  /*27f0*/  FFMA R26, R27, R11, R4 ;  /* 0x0000000b1b1a7223 */ /* 0x000fce0000000004 */
.L_x_26:
[----:B------:R-:W-:Y:S05]  /*2800*/  @!P3 BRA `(.L_x_25) ;  /* 0x000000000094b947 */ /* 0x000fea0003800000 */
[----:B------:R-:W-:Y:S02]  /*2810*/  ISETP.GE.U32.AND P2, PT, R21, 0x3, PT ;  /* 0x000000031500780c */ /* 0x000fe40003f46070 */
[----:B------:R-:W-:-:S11]  /*2820*/  ISETP.NE.AND P3, PT, R16, RZ, PT ;  /* 0x000000ff1000720c */ /* 0x000fd60003f65270 */
[----:B------:R-:W-:Y:S05]  /*2830*/  @!P2 BRA `(.L_x_27) ;  /* 0x000000000040a947 */ /* 0x000fea0003800000 */
[----:B------:R-:W-:-:S06]  /*2840*/  LEA R4, R12, R1, 0x2 ;  /* 0x000000010c047211 */ /* 0x000fcc00078e10ff */
[----:B0--3--:R-:W2:Y:S01]  /*2850*/  LDL.128 R4, [R4] ;  /* 0x0000000004047983 */ /* 0x009ea20000100c00 */
[----:B------:R-:W-:Y:S02]  /*2860*/  MOV R9, 0x400 ;  /* 0x0000040000097802 */ /* 0x000fe40000000f00 */
[----:B------:R-:W-:Y:S01]  /*2870*/  IADD3 R8, PT, PT, R23, R12, RZ ;  /* 0x0000000c17087210 */ /* 0x000fe20007ffe0ff */
[----:B------:R-:W0:Y:S01]  /*2880*/  S2R R10, SR_CgaCtaId ;  /* 0x00000000000a7919 */ /* 0x000e220000008800 */
[----:B------:R-:W-:Y:S01]  /*2890*/  VIADD R12, R12, 0x4 ;  /* 0x000000040c0c7836 */ /* 0x000fe20000000000 */
[----:B0-----:R-:W-:-:S04]  /*28a0*/  LEA R9, R10, R9, 0x18 ;  /* 0x000000090a097211 */ /* 0x001fc800078ec0ff */
[----:B------:R-:W-:-:S05]  /*28b0*/  LEA R8, R8, R9, 0x2 ;  /* 0x0000000908087211 */ /* 0x000fca00078e10ff */
[----:B------:R-:W2:Y:S04]  /*28c0*/  LDS R9, [R8] ;  /* 0x0000000008097984 */ /* 0x000ea80000000800 */
[----:B------:R-:W0:Y:S04]  /*28d0*/  LDS R11, [R8+0x4] ;  /* 0x00000400080b7984 */ /* 0x000e280000000800 */
[----:B------:R-:W3:Y:S04]  /*28e0*/  LDS R10, [R8+0x8] ;  /* 0x00000800080a7984 */ /* 0x000ee80000000800 */
[----:B------:R-:W4:Y:S01]  /*28f0*/  LDS R13, [R8+0xc] ;  /* 0x00000c00080d7984 */ /* 0x000f220000000800 */
[----:B--2---:R-:W-:-:S04]  /*2900*/  FFMA R26, R4, R9, R26 ;  /* 0x00000009041a7223 */ /* 0x004fc8000000001a */
[----:B0-----:R-:W-:-:S04]  /*2910*/  FFMA R5, R11, R5, R26 ;  /* 0x000000050b057223 */ /* 0x001fc8000000001a */
[----:B---3--:R-:W-:-:S04]  /*2920*/  FFMA R6, R10, R6, R5 ;  /* 0x000000060a067223 */ /* 0x008fc80000000005 */
[----:B----4-:R-:W-:-:S07]  /*2930*/  FFMA R26, R13, R7, R6 ;  /* 0x000000070d1a7223 */ /* 0x010fce0000000006 */
.L_x_27:
[----:B------:R-:W-:Y:S05]  /*2940*/  @!P3 BRA `(.L_x_25) ;  /* 0x000000000044b947 */ /* 0x000fea0003800000 */
[----:B0--3--:R-:W-:-:S05]  /*2950*/  LEA R6, R12, R1, 0x2 ;  /* 0x000000010c067211 */ /* 0x009fca00078e10ff */
[----:B------:R-:W2:Y:S01]  /*2960*/  LDL.64 R4, [R6] ;  /* 0x0000000006047983 */ /* 0x000ea20000100a00 */
[----:B------:R-:W-:Y:S02]  /*2970*/  MOV R8, 0x400 ;  /* 0x0000040000087802 */ /* 0x000fe40000000f00 */
[----:B------:R-:W-:Y:S01]  /*2980*/  IADD3 R7, PT, PT, R23, R12, RZ ;  /* 0x0000000c17077210 */ /* 0x000fe20007ffe0ff */
[----:B------:R-:W0:Y:S01]  /*2990*/  S2R R9, SR_CgaCtaId ;  /* 0x0000000000097919 */ /* 0x000e220000008800 */
[----:B------:R-:W-:Y:S02]  /*29a0*/  ISETP.NE.AND P2, PT, R16, 0x1, PT ;  /* 0x000000011000780c */ /* 0x000fe40003f45270 */
[----:B0-----:R-:W-:-:S04]  /*29b0*/  LEA R8, R9, R8, 0x18 ;  /* 0x0000000809087211 */ /* 0x001fc800078ec0ff */
[----:B------:R-:W-:-:S05]  /*29c0*/  LEA R8, R7, R8, 0x2 ;  /* 0x0000000807087211 */ /* 0x000fca00078e10ff */
[----:B------:R-:W2:Y:S02]  /*29d0*/  LDS R7, [R8] ;  /* 0x0000000008077984 */ /* 0x000ea40000000800 */
[----:B--2---:R-:W-:Y:S01]  /*29e0*/  FFMA R26, R4, R7, R26 ;  /* 0x00000007041a7223 */ /* 0x004fe2000000001a */
[----:B------:R-:W-:Y:S06]  /*29f0*/  @!P2 BRA `(.L_x_25) ;  /* 0x000000000018a947 */ /* 0x000fec0003800000 */
[----:B------:R-:W2:Y:S01]  /*2a00*/  LDL R6, [R6+0x8] ;  /* 0x0000080006067983 */ /* 0x000ea20000100800 */
[----:B------:R-:W-:-:S03]  /*2a10*/  ISETP.NE.AND P2, PT, R16, 0x2, PT ;  /* 0x000000021000780c */ /* 0x000fc60003f45270 */
[----:B------:R-:W0:Y:S10]  /*2a20*/  LDS R7, [R8+0x4] ;  /* 0x0000040008077984 */ /* 0x000e340000000800 */
[----:B------:R-:W2:Y:S01]  /*2a30*/  @P2 LDS R9, [R8+0x8] ;  /* 0x0000080008092984 */ /* 0x000ea20000000800 */
[----:B0-----:R-:W-:-:S04]  /*2a40*/  FFMA R26, R7, R5, R26 ;  /* 0x00000005071a7223 */ /* 0x001fc8000000001a */
[----:B--2---:R-:W-:-:S07]  /*2a50*/  @P2 FFMA R26, R9, R6, R26 ;  /* 0x00000006091a2223 */ /* 0x004fce000000001a */
.L_x_25:
[----:B0-----:R-:W0:Y:S01]  /*2a60*/  S2R R5, SR_CgaCtaId ;  /* 0x0000000000057919 */ /* 0x001e220000008800 */
[----:B------:R-:W-:Y:S01]  /*2a70*/  FMUL R26, R0, R26 ;  /* 0x0000001a001a7220 */ /* 0x000fe20000400000 */
[----:B------:R-:W-:Y:S01]  /*2a80*/  MOV R4, 0x400 ;  /* 0x0000040000047802 */ /* 0x000fe20000000f00 */
[----:B------:R-:W-:Y:S01]  /*2a90*/  IMAD.U32 R7, RZ, RZ, UR14 ;  /* 0x0000000eff077e24 */ /* 0x000fe2000f8e00ff */
[----:B------:R-:W-:Y:S02]  /*2aa0*/  BSSY.RECONVERGENT B1, `(.L_x_28) ;  /* 0x0000129000017945 */ /* 0x000fe40003800200 */
[----:B------:R-:W-:Y:S02]  /*2ab0*/  FSETP.GT.AND P2, PT, R26, R24, PT ;  /* 0x000000181a00720b */ /* 0x000fe40003f44000 */
[----:B0-----:R-:W-:-:S04]  /*2ac0*/  LEA R4, R5, R4, 0x18 ;  /* 0x0000000405047211 */ /* 0x001fc800078ec0ff */
[----:B------:R-:W-:-:S04]  /*2ad0*/  LEA R4, R7, R4, 0x7 ;  /* 0x0000000407047211 */ /* 0x000fc800078e38ff */
[----:B------:R-:W-:-:S03]  /*2ae0*/  LEA R23, R23, R4, 0x2 ;  /* 0x0000000417177211 */ /* 0x000fc600078e10ff */
[----:B------:R-:W-:Y:S05]  /*2af0*/  @P2 BRA `(.L_x_29) ;  /* 0x00000008003c2947 */ /* 0x000fea0003800000 */
[----:B------:R-:W-:Y:S02]  /*2b00*/  HFMA2 R5, -RZ, RZ, 0.96630859375, -0.0022525787353515625 ;  /* 0x3bbb989dff057431 */ /* 0x000fe400000001ff */
[----:B------:R-:W-:Y:S01]  /*2b10*/  FADD R4, -R24, R26 ;  /* 0x0000001a18047221 */ /* 0x000fe20000000100 */
[----:B---3--:R-:W-:-:S03]  /*2b20*/  IMAD.MOV.U32 R6, RZ, RZ, 0x437c0000 ;  /* 0x437c0000ff067424 */ /* 0x008fc600078e00ff */
[----:B------:R-:W-:-:S04]  /*2b30*/  FFMA.SAT R5, R4, R5, 0.5 ;  /* 0x3f00000004057423 */ /* 0x000fc80000002005 */
[----:B------:R-:W-:-:S04]  /*2b40*/  FFMA.RM R5, R5, R6, 12582913 ;  /* 0x4b40000105057423 */ /* 0x000fc80000004006 */
[C---:B------:R-:W-:Y:S01]  /*2b50*/  FADD R7, R5.reuse, -12583039 ;  /* 0xcb40007f05077421 */ /* 0x040fe20000000000 */
[----:B------:R-:W-:-:S03]  /*2b60*/  SHF.L.U32 R25, R5, 0x17, RZ ;  /* 0x0000001705197819 */ /* 0x000fc600000006ff */
[----:B------:R-:W-:-:S04]  /*2b70*/  FFMA R7, R4, 1.4426950216293334961, -R7 ;  /* 0x3fb8aa3b04077823 */ /* 0x000fc80000000807 */
[----:B------:R-:W-:-:S04]  /*2b80*/  FFMA R7, R4, 1.925963033500011079e-08, R7 ;  /* 0x32a5706004077823 */ /* 0x000fc80000000007 */
[----:B------:R-:W0:Y:S02]  /*2b90*/  MUFU.EX2 R4, R7 ;  /* 0x0000000700047308 */ /* 0x000e240000000800 */
[----:B0-----:R-:W-:Y:S01]  /*2ba0*/  FMUL R25, R25, R4 ;  /* 0x0000000419197220 */ /* 0x001fe20000400000 */
[----:B------:R-:W-:-:S03]  /*2bb0*/  MOV R4, RZ ;  /* 0x000000ff00047202 */ /* 0x000fc60000000f00 */
[----:B------:R-:W-:Y:S01]  /*2bc0*/  FADD R20, R25, R20 ;  /* 0x0000001419147221 */ /* 0x000fe20000000000 */
[----:B------:R-:W-:Y:S06]  /*2bd0*/  @!P0 BRA `(.L_x_30) ;  /* 0x0000000000bc8947 */ /* 0x000fec0003800000 */
[----:B------:R-:W-:-:S07]  /*2be0*/  MOV R27, RZ ;  /* 0x000000ff001b7202 */ /* 0x000fce0000000f00 */
.L_x_31:
[----:B---3--:R-:W-:-:S05]  /*2bf0*/  LEA R26, R27, UR11, 0x2 ;  /* 0x0000000b1b1a7c11 */ /* 0x008fca000f8e10ff */
[----:B------:R-:W2:Y:S04]  /*2c00*/  LDL.128 R4, [R26] ;  /* 0x000000001a047983 */ /* 0x000ea80000100c00 */
[----:B------:R-:W3:Y:S01]  /*2c10*/  LDL.128 R8, [R26+0x10] ;  /* 0x000010001a087983 */ /* 0x000ee20000100c00 */
[----:B------:R-:W-:-:S05]  /*2c20*/  IMAD R28, R27, 0x4, R23 ;  /* 0x000000041b1c7824 */ /* 0x000fca00078e0217 */
[----:B------:R-:W2:Y:S04]  /*2c30*/  LDS R12, [R28] ;  /* 0x000000001c0c7984 */ /* 0x000ea80000000800 */
[----:B------:R-:W0:Y:S04]  /*2c40*/  LDS R13, [R28+0x8] ;  /* 0x000008001c0d7984 */ /* 0x000e280000000800 */
[----:B------:R-:W-:Y:S01]  /*2c50*/  LDS R29, [R28+0x20] ;  /* 0x000020001c1d7984 */ /* 0x000fe20000000800 */
[C---:B--2---:R-:W-:Y:S01]  /*2c60*/  FFMA R4, R25.reuse, R12, R4 ;  /* 0x0000000c19047223 */ /* 0x044fe20000000004 */
[----:B0-----:R-:W-:-:S02]  /*2c70*/  FFMA R6, R25, R13, R6 ;  /* 0x0000000d19067223 */ /* 0x001fc40000000006 */
[----:B------:R-:W0:Y:S04]  /*2c80*/  LDS R12, [R28+0x4] ;  /* 0x000004001c0c7984 */ /* 0x000e280000000800 */
[----:B------:R-:W-:Y:S01]  /*2c90*/  LDS R13, [R28+0x18] ;  /* 0x000018001c0d7984 */ /* 0x000fe20000000800 */
[----:B0-----:R-:W-:-:S03]  /*2ca0*/  FFMA R5, R25, R12, R5 ;  /* 0x0000000c19057223 */ /* 0x001fc60000000005 */
[----:B------:R-:W0:Y:S02]  /*2cb0*/  LDS R12, [R28+0xc] ;  /* 0x00000c001c0c7984 */ /* 0x000e240000000800 */
[C---:B0-----:R-:W-:Y:S02]  /*2cc0*/  FFMA R7, R25.reuse, R12, R7 ;  /* 0x0000000c19077223 */ /* 0x041fe40000000007 */
[----:B------:R-:W0:Y:S04]  /*2cd0*/  LDS R12, [R28+0x10] ;  /* 0x000010001c0c7984 */ /* 0x000e280000000800 */
[----:B------:R2:W-:Y:S04]  /*2ce0*/  STL.128 [R26], R4 ;  /* 0x000000041a007387 */ /* 0x0005e80000100c00 */
[----:B--2---:R-:W2:Y:S01]  /*2cf0*/  LDL.128 R4, [R26+0x20] ;  /* 0x000020001a047983 */ /* 0x004ea20000100c00 */
[C---:B---3--:R-:W-:Y:S01]  /*2d00*/  FFMA R10, R25.reuse, R13, R10 ;  /* 0x0000000d190a7223 */ /* 0x048fe2000000000a */
[----:B0-----:R-:W-:-:S02]  /*2d10*/  FFMA R8, R25, R12, R8 ;  /* 0x0000000c19087223 */ /* 0x001fc40000000008 */
[----:B------:R-:W0:Y:S02]  /*2d20*/  LDS R12, [R28+0x14] ;  /* 0x000014001c0c7984 */ /* 0x000e240000000800 */
[C---:B0-----:R-:W-:Y:S02]  /*2d30*/  FFMA R9, R25.reuse, R12, R9 ;  /* 0x0000000c19097223 */ /* 0x041fe40000000009 */
[----:B------:R-:W0:Y:S02]  /*2d40*/  LDS R12, [R28+0x1c] ;  /* 0x00001c001c0c7984 */ /* 0x000e240000000800 */
[----:B0-----:R-:W-:Y:S02]  /*2d50*/  FFMA R11, R25, R12, R11 ;  /* 0x0000000c190b7223 */ /* 0x001fe4000000000b */
[----:B------:R-:W3:Y:S01]  /*2d60*/  LDL.128 R12, [R26+0x30] ;  /* 0x000030001a0c7983 */ /* 0x000ee20000100c00 */
[----:B------:R-:W-:-:S03]  /*2d70*/  IADD3 R27, PT, PT, R27, 0x10, RZ ;  /* 0x000000101b1b7810 */ /* 0x000fc60007ffe0ff */
[----:B------:R-:W-:Y:S01]  /*2d80*/  STL.128 [R26+0x10], R8 ;  /* 0x000010081a007387 */ /* 0x000fe20000100c00 */
[----:B------:R-:W-:-:S03]  /*2d90*/  ISETP.NE.AND P0, PT, R27, R17, PT ;  /* 0x000000111b00720c */ /* 0x000fc60003f05270 */
[----:B------:R-:W-:Y:S04]  /*2da0*/  LDS R8, [R28+0x34] ;  /* 0x000034001c087984 */ /* 0x000fe80000000800 */
[----:B------:R-:W-:Y:S01]  /*2db0*/  LDS R9, [R28+0x38] ;  /* 0x000038001c097984 */ /* 0x000fe20000000800 */
[----:B--2---:R-:W-:-:S03]  /*2dc0*/  FFMA R4, R25, R29, R4 ;  /* 0x0000001d19047223 */ /* 0x004fc60000000004 */
[----:B------:R-:W0:Y:S02]  /*2dd0*/  LDS R29, [R28+0x24] ;  /* 0x000024001c1d7984 */ /* 0x000e240000000800 */
[C---:B0-----:R-:W-:Y:S02]  /*2de0*/  FFMA R5, R25.reuse, R29, R5 ;  /* 0x0000001d19057223 */ /* 0x041fe40000000005 */
[----:B------:R-:W0:Y:S02]  /*2df0*/  LDS R29, [R28+0x28] ;  /* 0x000028001c1d7984 */ /* 0x000e240000000800 */
[C---:B0-----:R-:W-:Y:S02]  /*2e00*/  FFMA R6, R25.reuse, R29, R6 ;  /* 0x0000001d19067223 */ /* 0x041fe40000000006 */
[----:B------:R-:W0:Y:S01]  /*2e10*/  LDS R29, [R28+0x2c] ;  /* 0x00002c001c1d7984 */ /* 0x000e220000000800 */
[C---:B---3--:R-:W-:Y:S01]  /*2e20*/  FFMA R13, R25.reuse, R8, R13 ;  /* 0x00000008190d7223 */ /* 0x048fe2000000000d */
[----:B------:R-:W-:-:S02]  /*2e30*/  FFMA R14, R25, R9, R14 ;  /* 0x00000009190e7223 */ /* 0x000fc4000000000e */
[----:B------:R-:W2:Y:S01]  /*2e40*/  LDS R8, [R28+0x3c] ;  /* 0x00003c001c087984 */ /* 0x000ea20000000800 */
[----:B0-----:R-:W-:-:S03]  /*2e50*/  FFMA R7, R25, R29, R7 ;  /* 0x0000001d19077223 */ /* 0x001fc60000000007 */
[----:B------:R-:W0:Y:S04]  /*2e60*/  LDS R29, [R28+0x30] ;  /* 0x000030001c1d7984 */ /* 0x000e280000000800 */
[----:B------:R3:W-:Y:S01]  /*2e70*/  STL.128 [R26+0x20], R4 ;  /* 0x000020041a007387 */ /* 0x0007e20000100c00 */
[C---:B--2---:R-:W-:Y:S01]  /*2e80*/  FFMA R15, R25.reuse, R8, R15 ;  /* 0x00000008190f7223 */ /* 0x044fe2000000000f */
[----:B0-----:R-:W-:-:S05]  /*2e90*/  FFMA R12, R25, R29, R12 ;  /* 0x0000001d190c7223 */ /* 0x001fca000000000c */
[----:B------:R3:W-:Y:S01]  /*2ea0*/  STL.128 [R26+0x30], R12 ;  /* 0x0000300c1a007387 */ /* 0x0007e20000100c00 */
[----:B------:R-:W-:Y:S05]  /*2eb0*/  @P0 BRA `(.L_x_31) ;  /* 0xfffffffc004c0947 */ /* 0x000fea000383ffff */
[----:B---3--:R-:W-:-:S07]  /*2ec0*/  MOV R4, R17 ;  /* 0x0000001100047202 */ /* 0x008fce0000000f00 */
.L_x_30:
[----:B------:R-:W-:Y:S05]  /*2ed0*/  @!P1 BRA `(.L_x_32) ;  /* 0x0000000c00949947 */ /* 0x000fea0003800000 */
[----:B------:R-:W-:Y:S02]  /*2ee0*/  ISETP.GE.U32.AND P0, PT, R22, 0x7, PT ;  /* 0x000000071600780c */ /* 0x000fe40003f06070 */
[----:B------:R-:W-:-:S11]  /*2ef0*/  ISETP.NE.AND P1, PT, R18, RZ, PT ;  /* 0x000000ff1200720c */ /* 0x000fd60003f25270 */
[----:B------:R-:W-:Y:S05]  /*2f00*/  @!P0 BRA `(.L_x_33) ;  /* 0x00000000008c8947 */ /* 0x000fea0003800000 */
[----:B------:R-:W-:-:S05]  /*2f10*/  LEA R5, R4, UR11, 0x2 ;  /* 0x0000000b04057c11 */ /* 0x000fca000f8e10ff */
[----:B------:R-:W2:Y:S04]  /*2f20*/  LDL R26, [R5] ;  /* 0x00000000051a7983 */ /* 0x000ea80000100800 */
[----:B------:R-:W3:Y:S04]  /*2f30*/  LDL R9, [R5+0x4] ;  /* 0x0000040005097983 */ /* 0x000ee80000100800 */
[----:B------:R-:W4:Y:S04]  /*2f40*/  LDL R11, [R5+0x8] ;  /* 0x00000800050b7983 */ /* 0x000f280000100800 */
[----:B------:R-:W5:Y:S04]  /*2f50*/  LDL R14, [R5+0xc] ;  /* 0x00000c00050e7983 */ /* 0x000f680000100800 */
[----:B------:R-:W4:Y:S04]  /*2f60*/  LDL R6, [R5+0x10] ;  /* 0x0000100005067983 */ /* 0x000f280000100800 */
[----:B------:R-:W4:Y:S04]  /*2f70*/  LDL R12, [R5+0x14] ;  /* 0x00001400050c7983 */ /* 0x000f280000100800 */
[----:B------:R-:W4:Y:S04]  /*2f80*/  LDL R10, [R5+0x18] ;  /* 0x00001800050a7983 */ /* 0x000f280000100800 */
[----:B------:R-:W4:Y:S01]  /*2f90*/  LDL R8, [R5+0x1c] ;  /* 0x00001c0005087983 */ /* 0x000f220000100800 */
[C---:B------:R-:W-:Y:S01]  /*2fa0*/  LEA R7, R4.reuse, R23, 0x2 ;  /* 0x0000001704077211 */ /* 0x040fe200078e10ff */
[----:B------:R-:W-:-:S04]  /*2fb0*/  VIADD R4, R4, 0x8 ;  /* 0x0000000804047836 */ /* 0x000fc80000000000 */
[----:B------:R-:W2:Y:S04]  /*2fc0*/  LDS R22, [R7] ;  /* 0x0000000007167984 */ /* 0x000ea80000000800 */
[----:B------:R-:W3:Y:S04]  /*2fd0*/  LDS R28, [R7+0x4] ;  /* 0x00000400071c7984 */ /* 0x000ee80000000800 */
[----:B------:R-:W5:Y:S04]  /*2fe0*/  LDS R13, [R7+0xc] ;  /* 0x00000c00070d7984 */ /* 0x000f680000000800 */
[----:B------:R-:W4:Y:S04]  /*2ff0*/  LDS R15, [R7+0x10] ;  /* 0x00001000070f7984 */ /* 0x000f280000000800 */
[----:B------:R-:W0:Y:S01]  /*3000*/  LDS R27, [R7+0x14] ;  /* 0x00001400071b7984 */ /* 0x000e220000000800 */
[----:B--2---:R-:W-:-:S03]  /*3010*/  FFMA R22, R25, R22, R26 ;  /* 0x0000001619167223 */ /* 0x004fc6000000001a */
[----:B------:R-:W2:Y:S01]  /*3020*/  LDS R26, [R7+0x8] ;  /* 0x00000800071a7984 */ /* 0x000ea20000000800 */
[----:B---3--:R-:W-:-:S03]  /*3030*/  FFMA R28, R25, R28, R9 ;  /* 0x0000001c191c7223 */ /* 0x008fc60000000009 */
[----:B------:R-:W3:Y:S04]  /*3040*/  LDS R9, [R7+0x18] ;  /* 0x0000180007097984 */ /* 0x000ee80000000800 */
[----:B------:R-:W-:Y:S01]  /*3050*/  STL [R5], R22 ;  /* 0x0000001605007387 */ /* 0x000fe20000100800 */
[----:B-----5:R-:W-:-:S03]  /*3060*/  FFMA R14, R25, R13, R14 ;  /* 0x0000000d190e7223 */ /* 0x020fc6000000000e */
[----:B------:R-:W-:Y:S01]  /*3070*/  STL [R5+0x4], R28 ;  /* 0x0000041c05007387 */ /* 0x000fe20000100800 */
[----:B----4-:R-:W-:-:S03]  /*3080*/  FFMA R6, R25, R15, R6 ;  /* 0x0000000f19067223 */ /* 0x010fc60000000006 */
[----:B------:R-:W-:Y:S01]  /*3090*/  STL [R5+0xc], R14 ;  /* 0x00000c0e05007387 */ /* 0x000fe20000100800 */
[----:B0-----:R-:W-:-:S03]  /*30a0*/  FFMA R12, R25, R27, R12 ;  /* 0x0000001b190c7223 */ /* 0x001fc6000000000c */
[----:B------:R-:W-:Y:S04]  /*30b0*/  STL [R5+0x10], R6 ;  /* 0x0000100605007387 */ /* 0x000fe80000100800 */
[----:B------:R-:W-:Y:S01]  /*30c0*/  STL [R5+0x14], R12 ;  /* 0x0000140c05007387 */ /* 0x000fe20000100800 */
[----:B--2---:R-:W-:-:S03]  /*30d0*/  FFMA R26, R25, R26, R11 ;  /* 0x0000001a191a7223 */ /* 0x004fc6000000000b */
[----:B------:R-:W0:Y:S01]  /*30e0*/  LDS R11, [R7+0x1c] ;  /* 0x00001c00070b7984 */ /* 0x000e220000000800 */
[----:B---3--:R-:W-:-:S03]  /*30f0*/  FFMA R10, R25, R9, R10 ;  /* 0x00000009190a7223 */ /* 0x008fc6000000000a */
[----:B------:R2:W-:Y:S04]  /*3100*/  STL [R5+0x8], R26 ;  /* 0x0000081a05007387 */ /* 0x0005e80000100800 */
[----:B------:R2:W-:Y:S01]  /*3110*/  STL [R5+0x18], R10 ;  /* 0x0000180a05007387 */ /* 0x0005e20000100800 */
[----:B0-----:R-:W-:-:S05]  /*3120*/  FFMA R8, R25, R11, R8 ;  /* 0x0000000b19087223 */ /* 0x001fca0000000008 */
[----:B------:R2:W-:Y:S02]  /*3130*/  STL [R5+0x1c], R8 ;  /* 0x00001c0805007387 */ /* 0x0005e40000100800 */
.L_x_33:
[----:B------:R-:W-:Y:S05]  /*3140*/  @!P1 BRA `(.L_x_32) ;  /* 0x0000000800f89947 */ /* 0x000fea0003800000 */
[----:B------:R-:W-:Y:S02]  /*3150*/  ISETP.GE.U32.AND P0, PT, R21, 0x3, PT ;  /* 0x000000031500780c */ /* 0x000fe40003f06070 */
[----:B------:R-:W-:-:S11]  /*3160*/  ISETP.NE.AND P1, PT, R16, RZ, PT ;  /* 0x000000ff1000720c */ /* 0x000fd60003f25270 */
[----:B------:R-:W-:Y:S05]  /*3170*/  @!P0 BRA `(.L_x_34) ;  /* 0x00000000004c8947 */ /* 0x000fea0003800000 */
[----:B------:R-:W-:-:S05]  /*3180*/  LEA R11, R4, UR11, 0x2 ;  /* 0x0000000b040b7c11 */ /* 0x000fca000f8e10ff */
[----:B------:R-:W3:Y:S04]  /*3190*/  LDL R6, [R11] ;  /* 0x000000000b067983 */ /* 0x000ee80000100800 */
[----:B--2---:R-:W2:Y:S04]  /*31a0*/  LDL R8, [R11+0x4] ;  /* 0x000004000b087983 */ /* 0x004ea80000100800 */
[----:B------:R-:W4:Y:S04]  /*31b0*/  LDL R10, [R11+0x8] ;  /* 0x000008000b0a7983 */ /* 0x000f280000100800 */
[----:B------:R-:W5:Y:S01]  /*31c0*/  LDL R12, [R11+0xc] ;  /* 0x00000c000b0c7983 */ /* 0x000f620000100800 */
[----:B------:R-:W-:-:S02]  /*31d0*/  LEA R9, R4, R23, 0x2 ;  /* 0x0000001704097211 */ /* 0x000fc400078e10ff */
[----:B------:R-:W-:-:S03]  /*31e0*/  IADD3 R4, PT, PT, R4, 0x4, RZ ;  /* 0x0000000404047810 */ /* 0x000fc60007ffe0ff */
[----:B------:R-:W3:Y:S04]  /*31f0*/  LDS R5, [R9] ;  /* 0x0000000009057984 */ /* 0x000ee80000000800 */
[----:B------:R-:W2:Y:S04]  /*3200*/  LDS R7, [R9+0x4] ;  /* 0x0000040009077984 */ /* 0x000ea80000000800 */
[----:B------:R-:W4:Y:S04]  /*3210*/  LDS R13, [R9+0x8] ;  /* 0x00000800090d7984 */ /* 0x000f280000000800 */
[----:B------:R-:W5:Y:S01]  /*3220*/  LDS R15, [R9+0xc] ;  /* 0x00000c00090f7984 */ /* 0x000f620000000800 */
[C---:B---3--:R-:W-:Y:S01]  /*3230*/  FFMA R6, R25.reuse, R5, R6 ;  /* 0x0000000519067223 */ /* 0x048fe20000000006 */
[----:B--2---:R-:W-:-:S04]  /*3240*/  FFMA R5, R25, R7, R8 ;  /* 0x0000000719057223 */ /* 0x004fc80000000008 */
[----:B------:R0:W-:Y:S01]  /*3250*/  STL [R11], R6 ;  /* 0x000000060b007387 */ /* 0x0001e20000100800 */
[----:B----4-:R-:W-:-:S03]  /*3260*/  FFMA R7, R25, R13, R10 ;  /* 0x0000000d19077223 */ /* 0x010fc6000000000a */
[----:B------:R0:W-:Y:S01]  /*3270*/  STL [R11+0x4], R5 ;  /* 0x000004050b007387 */ /* 0x0001e20000100800 */
[----:B-----5:R-:W-:-:S03]  /*3280*/  FFMA R8, R25, R15, R12 ;  /* 0x0000000f19087223 */ /* 0x020fc6000000000c */
[----:B------:R0:W-:Y:S04]  /*3290*/  STL [R11+0x8], R7 ;  /* 0x000008070b007387 */ /* 0x0001e80000100800 */
[----:B------:R0:W-:Y:S02]  /*32a0*/  STL [R11+0xc], R8 ;  /* 0x00000c080b007387 */ /* 0x0001e40000100800 */
.L_x_34:
[----:B------:R-:W-:Y:S05]  /*32b0*/  @!P1 BRA `(.L_x_32) ;  /* 0x00000008009c9947 */ /* 0x000fea0003800000 */
[----:B0-2---:R-:W-:-:S05]  /*32c0*/  LEA R5, R4, UR11, 0x2 ;  /* 0x0000000b04057c11 */ /* 0x005fca000f8e10ff */
[----:B------:R-:W2:Y:S01]  /*32d0*/  LDL R6, [R5] ;  /* 0x0000000005067983 */ /* 0x000ea20000100800 */
[----:B------:R-:W-:Y:S02]  /*32e0*/  LEA R23, R4, R23, 0x2 ;  /* 0x0000001704177211 */ /* 0x000fe400078e10ff */
[----:B------:R-:W-:-:S03]  /*32f0*/  ISETP.NE.AND P0, PT, R16, 0x1, PT ;  /* 0x000000011000780c */ /* 0x000fc60003f05270 */
[----:B------:R-:W2:Y:S02]  /*3300*/  LDS R4, [R23] ;  /* 0x0000000017047984 */ /* 0x000ea40000000800 */
[----:B--2---:R-:W-:-:S05]  /*3310*/  FFMA R4, R25, R4, R6 ;  /* 0x0000000419047223 */ /* 0x004fca0000000006 */
[----:B------:R3:W-:Y:S03]  /*3320*/  STL [R5], R4 ;  /* 0x0000000405007387 */ /* 0x0007e60000100800 */
[----:B------:R-:W-:Y:S05]  /*3330*/  @!P0 BRA `(.L_x_32) ;  /* 0x00000008007c8947 */ /* 0x000fea0003800000 */
[----:B------:R-:W2:Y:S01]  /*3340*/  LDL R6, [R5+0x4] ;  /* 0x0000040005067983 */ /* 0x000ea20000100800 */
[----:B------:R-:W-:-:S03]  /*3350*/  ISETP.NE.AND P0, PT, R16, 0x2, PT ;  /* 0x000000021000780c */ /* 0x000fc60003f05270 */
[----:B---3--:R-:W2:Y:S02]  /*3360*/  LDS R4, [R23+0x4] ;  /* 0x0000040017047984 */ /* 0x008ea40000000800 */
[----:B--2---:R-:W-:-:S05]  /*3370*/  FFMA R4, R25, R4, R6 ;  /* 0x0000000419047223 */ /* 0x004fca0000000006 */
[----:B------:R4:W-:Y:S03]  /*3380*/  STL [R5+0x4], R4 ;  /* 0x0000040405007387 */ /* 0x0009e60000100800 */
[----:B------:R-:W-:Y:S05]  /*3390*/  @!P0 BRA `(.L_x_32) ;  /* 0x0000000800648947 */ /* 0x000fea0003800000 */
[----:B------:R-:W2:Y:S04]  /*33a0*/  LDL R6, [R5+0x8] ;  /* 0x0000080005067983 */ /* 0x000ea80000100800 */
[----:B----4-:R-:W2:Y:S02]  /*33b0*/  LDS R4, [R23+0x8] ;  /* 0x0000080017047984 */ /* 0x010ea40000000800 */
[----:B--2---:R-:W-:-:S05]  /*33c0*/  FFMA R4, R25, R4, R6 ;  /* 0x0000000419047223 */ /* 0x004fca0000000006 */
[----:B------:R0:W-:Y:S01]  /*33d0*/  STL [R5+0x8], R4 ;  /* 0x0000080405007387 */ /* 0x0001e20000100800 */
[----:B------:R-:W-:Y:S05]  /*33e0*/  BRA `(.L_x_32) ;  /* 0x0000000800507947 */ /* 0x000fea0003800000 */
.L_x_29:
[----:B---3--:R-:W-:Y:S02]  /*33f0*/  HFMA2 R6, -RZ, RZ, 3.7421875, 0 ;  /* 0x437c0000ff067431 */ /* 0x008fe400000001ff */
[----:B------:R-:W-:Y:S02]  /*3400*/  IMAD.MOV.U32 R5, RZ, RZ, 0x3bbb989d ;  /* 0x3bbb989dff057424 */ /* 0x000fe400078e00ff */
[----:B------:R-:W-:-:S04]  /*3410*/  FADD R4, R24, -R26 ;  /* 0x8000001a18047221 */ /* 0x000fc80000000000 */
        /* <DEDUP_REMOVED lines=9> */
[----:B------:R-:W-:Y:S01]  /*34b0*/  FFMA R20, R25, R20, 1 ;  /* 0x3f80000019147423 */ /* 0x000fe20000000014 */
[----:B------:R-:W-:Y:S06]  /*34c0*/  @!P0 BRA `(.L_x_35) ;  /* 0x0000000000bc8947 */ /* 0x000fec0003800000 */
[----:B------:R-:W-:-:S07]  /*34d0*/  IMAD.MOV.U32 R27, RZ, RZ, RZ ;  /* 0x000000ffff1b7224 */ /* 0x000fce00078e00ff */
.L_x_36:
[----:B---3--:R-:W-:-:S05]  /*34e0*/  LEA R24, R27, UR11, 0x2 ;  /* 0x0000000b1b187c11 */ /* 0x008fca000f8e10ff */
[----:B------:R-:W2:Y:S04]  /*34f0*/  LDL.128 R4, [R24] ;  /* 0x0000000018047983 */ /* 0x000ea80000100c00 */
[----:B------:R-:W3:Y:S01]  /*3500*/  LDL.128 R8, [R24+0x10] ;  /* 0x0000100018087983 */ /* 0x000ee20000100c00 */
[----:B------:R-:W-:-:S05]  /*3510*/  LEA R28, R27, R23, 0x2 ;  /* 0x000000171b1c7211 */ /* 0x000fca00078e10ff */
        /* <DEDUP_REMOVED lines=42> */
.L_x_35:
[----:B------:R-:W-:Y:S01]  /*37c0*/  IMAD.MOV.U32 R24, RZ, RZ, R26 ;  /* 0x000000ffff187224 */ /* 0x000fe200078e001a */
[----:B------:R-:W-:Y:S06]  /*37d0*/  @!P1 BRA `(.L_x_32) ;  /* 0x0000000400549947 */ /* 0x000fec0003800000 */
        /* <DEDUP_REMOVED lines=12> */
[----:B------:R-:W-:-:S02]  /*38a0*/  LEA R7, R4, R23, 0x2 ;  /* 0x0000001704077211 */ /* 0x000fc400078e10ff */
[----:B------:R-:W-:-:S03]  /*38b0*/  IADD3 R4, PT, PT, R4, 0x8, RZ ;  /* 0x0000000804047810 */ /* 0x000fc60007ffe0ff */
        /* <DEDUP_REMOVED lines=24> */
.L_x_37:
[----:B--2---:R-:W-:Y:S01]  /*3a40*/  MOV R24, R26 ;  /* 0x0000001a00187202 */ /* 0x004fe20000000f00 */
[----:B------:R-:W-:Y:S06]  /*3a50*/  @!P1 BRA `(.L_x_32) ;  /* 0x0000000000b49947 */ /* 0x000fec0003800000 */
[----:B------:R-:W-:Y:S02]  /*3a60*/  ISETP.GE.U32.AND P0, PT, R21, 0x3, PT ;  /* 0x000000031500780c */ /* 0x000fe40003f06070 */
[----:B------:R-:W-:-:S11]  /*3a70*/  ISETP.NE.AND P1, PT, R16, RZ, PT ;  /* 0x000000ff1000720c */ /* 0x000fd60003f25270 */
[----:B------:R-:W-:Y:S05]  /*3a80*/  @!P0 BRA `(.L_x_38) ;  /* 0x00000000004c8947 */ /* 0x000fea0003800000 */
[----:B------:R-:W-:-:S05]  /*3a90*/  LEA R9, R4, UR11, 0x2 ;  /* 0x0000000b04097c11 */ /* 0x000fca000f8e10ff */
[----:B------:R-:W2:Y:S04]  /*3aa0*/  LDL R8, [R9+0x4] ;  /* 0x0000040009087983 */ /* 0x000ea80000100800 */
[----:B------:R-:W3:Y:S04]  /*3ab0*/  LDL R6, [R9] ;  /* 0x0000000009067983 */ /* 0x000ee80000100800 */
[----:B------:R-:W4:Y:S04]  /*3ac0*/  LDL R10, [R9+0x8] ;  /* 0x00000800090a7983 */ /* 0x000f280000100800 */
[----:B------:R-:W5:Y:S01]  /*3ad0*/  LDL R12, [R9+0xc] ;  /* 0x00000c00090c7983 */ /* 0x000f620000100800 */
[----:B------:R-:W-:-:S05]  /*3ae0*/  IMAD R11, R4, 0x4, R23 ;  /* 0x00000004040b7824 */ /* 0x000fca00078e0217 */
[----:B------:R-:W2:Y:S04]  /*3af0*/  LDS R5, [R11+0x4] ;  /* 0x000004000b057984 */ /* 0x000ea80000000800 */
[----:B------:R-:W3:Y:S04]  /*3b00*/  LDS R14, [R11] ;  /* 0x000000000b0e7984 */ /* 0x000ee80000000800 */
[----:B------:R-:W4:Y:S04]  /*3b10*/  LDS R7, [R11+0x8] ;  /* 0x000008000b077984 */ /* 0x000f280000000800 */
[----:B------:R-:W5:Y:S01]  /*3b20*/  LDS R13, [R11+0xc] ;  /* 0x00000c000b0d7984 */ /* 0x000f620000000800 */
[----:B------:R-:W-:Y:S01]  /*3b30*/  IADD3 R4, PT, PT, R4, 0x4, RZ ;  /* 0x0000000404047810 */ /* 0x000fe20007ffe0ff */
[C---:B--2---:R-:W-:Y:S01]  /*3b40*/  FFMA R5, R25.reuse, R8, R5 ;  /* 0x0000000819057223 */ /* 0x044fe20000000005 */
[C---:B---3--:R-:W-:Y:S01]  /*3b50*/  FFMA R6, R25.reuse, R6, R14 ;  /* 0x0000000619067223 */ /* 0x048fe2000000000e */
[C---:B----4-:R-:W-:Y:S01]  /*3b60*/  FFMA R7, R25.reuse, R10, R7 ;  /* 0x0000000a19077223 */ /* 0x050fe20000000007 */
[----:B-----5:R-:W-:-:S03]  /*3b70*/  FFMA R8, R25, R12, R13 ;  /* 0x0000000c19087223 */ /* 0x020fc6000000000d */
[----:B------:R0:W-:Y:S04]  /*3b80*/  STL [R9], R6 ;  /* 0x0000000609007387 */ /* 0x0001e80000100800 */
[----:B------:R0:W-:Y:S04]  /*3b90*/  STL [R9+0x4], R5 ;  /* 0x0000040509007387 */ /* 0x0001e80000100800 */
[----:B------:R0:W-:Y:S04]  /*3ba0*/  STL [R9+0x8], R7 ;  /* 0x0000080709007387 */ /* 0x0001e80000100800 */
[----:B------:R0:W-:Y:S02]  /*3bb0*/  STL [R9+0xc], R8 ;  /* 0x00000c0809007387 */ /* 0x0001e40000100800 */
.L_x_38:
[----:B------:R-:W-:Y:S01]  /*3bc0*/  MOV R24, R26 ;  /* 0x0000001a00187202 */ /* 0x000fe20000000f00 */
[----:B------:R-:W-:Y:S06]  /*3bd0*/  @!P1 BRA `(.L_x_32) ;  /* 0x0000000000549947 */ /* 0x000fec0003800000 */
[----:B0-----:R-:W-:-:S05]  /*3be0*/  LEA R5, R4, UR11, 0x2 ;  /* 0x0000000b04057c11 */ /* 0x001fca000f8e10ff */
[----:B------:R-:W2:Y:S01]  /*3bf0*/  LDL R6, [R5] ;  /* 0x0000000005067983 */ /* 0x000ea20000100800 */
[----:B------:R-:W-:Y:S01]  /*3c00*/  LEA R23, R4, R23, 0x2 ;  /* 0x0000001704177211 */ /* 0x000fe200078e10ff */
[----:B------:R-:W-:Y:S01]  /*3c10*/  IMAD.MOV.U32 R24, RZ, RZ, R26 ;  /* 0x000000ffff187224 */ /* 0x000fe200078e001a */
[----:B------:R-:W-:-:S03]  /*3c20*/  ISETP.NE.AND P0, PT, R16, 0x1, PT ;  /* 0x000000011000780c */ /* 0x000fc60003f05270 */
[----:B------:R-:W2:Y:S02]  /*3c30*/  LDS R4, [R23] ;  /* 0x0000000017047984 */ /* 0x000ea40000000800 */
[----:B--2---:R-:W-:-:S05]  /*3c40*/  FFMA R4, R25, R6, R4 ;  /* 0x0000000619047223 */ /* 0x004fca0000000004 */
[----:B------:R0:W-:Y:S03]  /*3c50*/  STL [R5], R4 ;  /* 0x0000000405007387 */ /* 0x0001e60000100800 */
[----:B------:R-:W-:Y:S05]  /*3c60*/  @!P0 BRA `(.L_x_32) ;  /* 0x0000000000308947 */ /* 0x000fea0003800000 */
[----:B------:R-:W2:Y:S01]  /*3c70*/  LDL R6, [R5+0x4] ;  /* 0x0000040005067983 */ /* 0x000ea20000100800 */
[----:B------:R-:W-:Y:S02]  /*3c80*/  ISETP.NE.AND P0, PT, R16, 0x2, PT ;  /* 0x000000021000780c */ /* 0x000fe40003f05270 */
[----:B------:R-:W-:Y:S01]  /*3c90*/  MOV R24, R26 ;  /* 0x0000001a00187202 */ /* 0x000fe20000000f00 */
[----:B0-----:R-:W2:Y:S02]  /*3ca0*/  LDS R4, [R23+0x4] ;  /* 0x0000040017047984 */ /* 0x001ea40000000800 */
[----:B--2---:R-:W-:-:S05]  /*3cb0*/  FFMA R4, R25, R6, R4 ;  /* 0x0000000619047223 */ /* 0x004fca0000000004 */
[----:B------:R0:W-:Y:S03]  /*3cc0*/  STL [R5+0x4], R4 ;  /* 0x0000040405007387 */ /* 0x0001e60000100800 */
[----:B------:R-:W-:Y:S05]  /*3cd0*/  @!P0 BRA `(.L_x_32) ;  /* 0x0000000000148947 */ /* 0x000fea0003800000 */
[----:B------:R-:W2:Y:S01]  /*3ce0*/  LDL R6, [R5+0x8] ;  /* 0x0000080005067983 */ /* 0x000ea20000100800 */
[----:B------:R-:W-:-:S03]  /*3cf0*/  MOV R24, R26 ;  /* 0x0000001a00187202 */ /* 0x000fc60000000f00 */
[----:B0-----:R-:W2:Y:S02]  /*3d00*/  LDS R4, [R23+0x8] ;  /* 0x0000080017047984 */ /* 0x001ea40000000800 */
[----:B--2---:R-:W-:-:S05]  /*3d10*/  FFMA R4, R25, R6, R4 ;  /* 0x0000000619047223 */ /* 0x004fca0000000004 */
[----:B------:R0:W-:Y:S02]  /*3d20*/  STL [R5+0x8], R4 ;  /* 0x0000080405007387 */ /* 0x0001e40000100800 */
.L_x_32:
[----:B------:R-:W-:Y:S05]  /*3d30*/  BSYNC.RECONVERGENT B1 ;  /* 0x0000000000017941 */ /* 0x000fea0003800200 */
.L_x_28:
[----:B------:R-:W-:-:S04]  /*3d40*/  IADD3 R19, PT, PT, R19, 0x1, RZ ;  /* 0x0000000113137810 */ /* 0x000fc80007ffe0ff */
[----:B------:R-:W-:-:S13]  /*3d50*/  ISETP.NE.AND P0, PT, R19, R3, PT ;  /* 0x000000031300720c */ /* 0x000fda0003f05270 */
[----:B------:R-:W-:Y:S05]  /*3d60*/  @!P0 BRA `(.L_x_21) ;  /* 0x0000000c00048947 */ /* 0x000fea0003800000 */
[----:B------:R-:W-:Y:S05]  /*3d70*/  BRA `(.L_x_39) ;  /* 0xffffffe4003c7947 */ /* 0x000fea000383ffff */
.L_x_22:
[----:B------:R-:W-:Y:S01]  /*3d80*/  UISETP.GE.AND UP0, UPT, UR10, 0x4, UPT ;  /* 0x000000040a00788c */ /* 0x000fe2000bf06270 */
[----:B0-----:R-:W-:Y:S01]  /*3d90*/  FMUL R5, RZ, R0 ;  /* 0x00000000ff057220 */ /* 0x001fe20000400000 */
[----:B------:R-:W-:-:S07]  /*3da0*/  LOP3.LUT R11, R3, 0x3, RZ, 0xc0, !PT ;  /* 0x00000003030b7812 */ /* 0x000fce00078ec0ff */
[----:B------:R-:W-:Y:S05]  /*3db0*/  BRA.U !UP0, `(.L_x_40) ;  /* 0x0000000508ac7547 */ /* 0x000fea000b800000 */
[----:B---3--:R-:W-:Y:S01]  /*3dc0*/  HFMA2 R6, -RZ, RZ, 0.96630859375, -0.0022525787353515625 ;  /* 0x3bbb989dff067431 */ /* 0x008fe200000001ff */
[----:B------:R-:W-:Y:S01]  /*3dd0*/  LOP3.LUT R3, R3, 0x3c, RZ, 0xc0, !PT ;  /* 0x0000003c03037812 */ /* 0x000fe200078ec0ff */
[----:B------:R-:W-:Y:S01]  /*3de0*/  IMAD.MOV.U32 R4, RZ, RZ, RZ ;  /* 0x000000ffff047224 */ /* 0x000fe200078e00ff */
[----:B------:R-:W-:-:S07]  /*3df0*/  MOV R7, 0x437c0000 ;  /* 0x437c000000077802 */ /* 0x000fce0000000f00 */
.L_x_53:
[----:B------:R-:W-:Y:S01]  /*3e00*/  FSETP.GT.AND P0, PT, R5, R24, PT ;  /* 0x000000180500720b */ /* 0x000fe20003f04000 */
[----:B------:R-:W-:Y:S01]  /*3e10*/  BSSY.RECONVERGENT B1, `(.L_x_41) ;  /* 0x0000019000017945 */ /* 0x000fe20003800200 */
[----:B------:R-:W-:-:S04]  /*3e20*/  IADD3 R4, PT, PT, R4, 0x4, RZ ;  /* 0x0000000404047810 */ /* 0x000fc80007ffe0ff */
[----:B------:R-:W-:-:S07]  /*3e30*/  ISETP.NE.AND P1, PT, R4, R3, PT ;  /* 0x000000030400720c */ /* 0x000fce0003f25270 */
[----:B------:R-:W-:Y:S06]  /*3e40*/  @!P0 BRA `(.L_x_42) ;  /* 0x0000000000308947 */ /* 0x000fec0003800000 */
[----:B------:R-:W-:Y:S01]  /*3e50*/  FADD R9, -R5, R24 ;  /* 0x0000001805097221 */ /* 0x000fe20000000100 */
[----:B------:R-:W-:-:S03]  /*3e60*/  MOV R24, R5 ;  /* 0x0000000500187202 */ /* 0x000fc60000000f00 */
[----:B------:R-:W-:-:S04]  /*3e70*/  FFMA.SAT R8, R9, R6, 0.5 ;  /* 0x3f00000009087423 */ /* 0x000fc80000002006 */
[----:B------:R-:W-:-:S04]  /*3e80*/  FFMA.RM R8, R8, R7, 12582913 ;  /* 0x4b40000108087423 */ /* 0x000fc80000004007 */
[C---:B--2---:R-:W-:Y:S01]  /*3e90*/  FADD R10, R8.reuse, -12583039 ;  /* 0xcb40007f080a7421 */ /* 0x044fe20000000000 */
[----:B------:R-:W-:-:S03]  /*3ea0*/  IMAD.SHL.U32 R8, R8, 0x800000, RZ ;  /* 0x0080000008087824 */ /* 0x000fc600078e00ff */
[----:B------:R-:W-:-:S04]  /*3eb0*/  FFMA R10, R9, 1.4426950216293334961, -R10 ;  /* 0x3fb8aa3b090a7823 */ /* 0x000fc8000000080a */
[----:B------:R-:W-:-:S04]  /*3ec0*/  FFMA R10, R9, 1.925963033500011079e-08, R10 ;  /* 0x32a57060090a7823 */ /* 0x000fc8000000000a */
[----:B------:R-:W0:Y:S02]  /*3ed0*/  MUFU.EX2 R9, R10 ;  /* 0x0000000a00097308 */ /* 0x000e240000000800 */
[----:B0-----:R-:W-:-:S04]  /*3ee0*/  FMUL R9, R8, R9 ;  /* 0x0000000908097220 */ /* 0x001fc80000400000 */
[----:B------:R-:W-:Y:S01]  /*3ef0*/  FFMA R20, R9, R20, 1 ;  /* 0x3f80000009147423 */ /* 0x000fe20000000014 */
[----:B------:R-:W-:Y:S06]  /*3f00*/  BRA `(.L_x_43) ;  /* 0x0000000000247947 */ /* 0x000fec0003800000 */
.L_x_42:
[----:B------:R-:W-:-:S04]  /*3f10*/  FADD R9, R5, -R24 ;  /* 0x8000001805097221 */ /* 0x000fc80000000000 */
[----:B------:R-:W-:-:S04]  /*3f20*/  FFMA.SAT R8, R9, R6, 0.5 ;  /* 0x3f00000009087423 */ /* 0x000fc80000002006 */
[----:B------:R-:W-:-:S04]  /*3f30*/  FFMA.RM R8, R8, R7, 12582913 ;  /* 0x4b40000108087423 */ /* 0x000fc80000004007 */
[----:B--2---:R-:W-:-:S04]  /*3f40*/  FADD R10, R8, -12583039 ;  /* 0xcb40007f080a7421 */ /* 0x004fc80000000000 */
[----:B------:R-:W-:-:S04]  /*3f50*/  FFMA R10, R9, 1.4426950216293334961, -R10 ;  /* 0x3fb8aa3b090a7823 */ /* 0x000fc8000000080a */
[----:B------:R-:W-:Y:S01]  /*3f60*/  FFMA R10, R9, 1.925963033500011079e-08, R10 ;  /* 0x32a57060090a7823 */ /* 0x000fe2000000000a */
[----:B------:R-:W-:-:S05]  /*3f70*/  SHF.L.U32 R9, R8, 0x17, RZ ;  /* 0x0000001708097819 */ /* 0x000fca00000006ff */
[----:B------:R-:W0:Y:S02]  /*3f80*/  MUFU.EX2 R10, R10 ;  /* 0x0000000a000a7308 */ /* 0x000e240000000800 */
[----:B0-----:R-:W-:-:S07]  /*3f90*/  FFMA R20, R9, R10, R20 ;  /* 0x0000000a09147223 */ /* 0x001fce0000000014 */
.L_x_43:
[----:B------:R-:W-:Y:S05]  /*3fa0*/  BSYNC.RECONVERGENT B1 ;  /* 0x0000000000017941 */ /* 0x000fea0003800200 */
.L_x_41:
[----:B------:R-:W-:Y:S01]  /*3fb0*/  FSETP.GT.AND P0, PT, R5, R24, PT ;  /* 0x000000180500720b */ /* 0x000fe20003f04000 */
[----:B------:R-:W-:-:S12]  /*3fc0*/  BSSY.RECONVERGENT B1, `(.L_x_44) ;  /* 0x0000017000017945 */ /* 0x000fd80003800200 */
[----:B------:R-:W-:Y:S05]  /*3fd0*/  @P0 BRA `(.L_x_45) ;  /* 0x0000000000280947 */ /* 0x000fea0003800000 */
[----:B------:R-:W-:-:S04]  /*3fe0*/  FADD R9, R5, -R24 ;  /* 0x8000001805097221 */ /* 0x000fc80000000000 */
[----:B------:R-:W-:-:S04]  /*3ff0*/  FFMA.SAT R8, R9, R6, 0.5 ;  /* 0x3f00000009087423 */ /* 0x000fc80000002006 */
[----:B------:R-:W-:-:S04]  /*4000*/  FFMA.RM R8, R8, R7, 12582913 ;  /* 0x4b40000108087423 */ /* 0x000fc80000004007 */
[----:B------:R-:W-:-:S04]  /*4010*/  FADD R10, R8, -12583039 ;  /* 0xcb40007f080a7421 */ /* 0x000fc80000000000 */
[----:B------:R-:W-:-:S04]  /*4020*/  FFMA R10, R9, 1.4426950216293334961, -R10 ;  /* 0x3fb8aa3b090a7823 */ /* 0x000fc8000000080a */
[----:B------:R-:W-:Y:S01]  /*4030*/  FFMA R10, R9, 1.925963033500011079e-08, R10 ;  /* 0x32a57060090a7823 */ /* 0x000fe2000000000a */
[----:B------:R-:W-:-:S05]  /*4040*/  SHF.L.U32 R9, R8, 0x17, RZ ;  /* 0x0000001708097819 */ /* 0x000fca00000006ff */
[----:B------:R-:W0:Y:S02]  /*4050*/  MUFU.EX2 R10, R10 ;  /* 0x0000000a000a7308 */ /* 0x000e240000000800 */
[----:B0-----:R-:W-:Y:S01]  /*4060*/  FFMA R20, R9, R10, R20 ;  /* 0x0000000a09147223 */ /* 0x001fe20000000014 */
[----:B------:R-:W-:Y:S06]  /*4070*/  BRA `(.L_x_46) ;  /* 0x00000000002c7947 */ /* 0x000fec0003800000 */
.L_x_45:
[----:B------:R-:W-:Y:S01]  /*4080*/  FADD R9, -R5, R24 ;  /* 0x0000001805097221 */ /* 0x000fe20000000100 */
[----:B------:R-:W-:-:S03]  /*4090*/  MOV R24, R5 ;  /* 0x0000000500187202 */ /* 0x000fc60000000f00 */
[----:B------:R-:W-:-:S04]  /*40a0*/  FFMA.SAT R8, R9, R6, 0.5 ;  /* 0x3f00000009087423 */ /* 0x000fc80000002006 */
[----:B------:R-:W-:-:S04]  /*40b0*/  FFMA.RM R8, R8, R7, 12582913 ;  /* 0x4b40000108087423 */ /* 0x000fc80000004007 */
[C---:B------:R-:W-:Y:S01]  /*40c0*/  FADD R10, R8.reuse, -12583039 ;  /* 0xcb40007f080a7421 */ /* 0x040fe20000000000 */
[----:B------:R-:W-:-:S03]  /*40d0*/  IMAD.SHL.U32 R8, R8, 0x800000, RZ ;  /* 0x0080000008087824 */ /* 0x000fc600078e00ff */
[----:B------:R-:W-:-:S04]  /*40e0*/  FFMA R10, R9, 1.4426950216293334961, -R10 ;  /* 0x3fb8aa3b090a7823 */ /* 0x000fc8000000080a */
[----:B------:R-:W-:-:S04]  /*40f0*/  FFMA R10, R9, 1.925963033500011079e-08, R10 ;  /* 0x32a57060090a7823 */ /* 0x000fc8000000000a */
[----:B------:R-:W0:Y:S02]  /*4100*/  MUFU.EX2 R9, R10 ;  /* 0x0000000a00097308 */ /* 0x000e240000000800 */
[----:B0-----:R-:W-:-:S04]  /*4110*/  FMUL R9, R8, R9 ;  /* 0x0000000908097220 */ /* 0x001fc80000400000 */
[----:B------:R-:W-:-:S07]  /*4120*/  FFMA R20, R9, R20, 1 ;  /* 0x3f80000009147423 */ /* 0x000fce0000000014 */
.L_x_46:
[----:B------:R-:W-:Y:S05]  /*4130*/  BSYNC.RECONVERGENT B1 ;  /* 0x0000000000017941 */ /* 0x000fea0003800200 */
.L_x_44:
        /* <DEDUP_REMOVED lines=13> */
.L_x_48:
[----:B------:R-:W-:Y:S01]  /*4210*/  FADD R9, -R5, R24 ;  /* 0x0000001805097221 */ /* 0x000fe20000000100 */
[----:B------:R-:W-:-:S03]  /*4220*/  IMAD.MOV.U32 R24, RZ, RZ, R5 ;  /* 0x000000ffff187224 */ /* 0x000fc600078e0005 */
[----:B------:R-:W-:-:S04]  /*4230*/  FFMA.SAT R8, R9, R6, 0.5 ;  /* 0x3f00000009087423 */ /* 0x000fc80000002006 */
[----:B------:R-:W-:-:S04]  /*4240*/  FFMA.RM R8, R8, R7, 12582913 ;  /* 0x4b40000108087423 */ /* 0x000fc80000004007 */
[C---:B------:R-:W-:Y:S01]  /*4250*/  FADD R10, R8.reuse, -12583039 ;  /* 0xcb40007f080a7421 */ /* 0x040fe20000000000 */
[----:B------:R-:W-:-:S03]  /*4260*/  SHF.L.U32 R8, R8, 0x17, RZ ;  /* 0x0000001708087819 */ /* 0x000fc600000006ff */
[----:B------:R-:W-:-:S04]  /*4270*/  FFMA R10, R9, 1.4426950216293334961, -R10 ;  /* 0x3fb8aa3b090a7823 */ /* 0x000fc8000000080a */
[----:B------:R-:W-:-:S04]  /*4280*/  FFMA R10, R9, 1.925963033500011079e-08, R10 ;  /* 0x32a57060090a7823 */ /* 0x000fc8000000000a */
[----:B------:R-:W0:Y:S02]  /*4290*/  MUFU.EX2 R9, R10 ;  /* 0x0000000a00097308 */ /* 0x000e240000000800 */
[----:B0-----:R-:W-:-:S04]  /*42a0*/  FMUL R9, R8, R9 ;  /* 0x0000000908097220 */ /* 0x001fc80000400000 */
[----:B------:R-:W-:-:S07]  /*42b0*/  FFMA R20, R9, R20, 1 ;  /* 0x3f80000009147423 */ /* 0x000fce0000000014 */
.L_x_49:
[----:B------:R-:W-:Y:S05]  /*42c0*/  BSYNC.RECONVERGENT B1 ;  /* 0x0000000000017941 */ /* 0x000fea0003800200 */
.L_x_47:
        /* <DEDUP_REMOVED lines=13> */
.L_x_51:
[----:B------:R-:W-:Y:S01]  /*43a0*/  FADD R9, -R5, R24 ;  /* 0x0000001805097221 */ /* 0x000fe20000000100 */
[----:B------:R-:W-:-:S03]  /*43b0*/  MOV R24, R5 ;  /* 0x0000000500187202 */ /* 0x000fc60000000f00 */
        /* <DEDUP_REMOVED lines=9> */
.L_x_52:
[----:B------:R-:W-:Y:S05]  /*4450*/  BSYNC.RECONVERGENT B1 ;  /* 0x0000000000017941 */ /* 0x000fea0003800200 */
.L_x_50:
[----:B------:R-:W-:Y:S05]  /*4460*/  @P1 BRA `(.L_x_53) ;  /* 0xfffffff800641947 */ /* 0x000fea000383ffff */
.L_x_40:
[----:B------:R-:W-:-:S13]  /*4470*/  ISETP.NE.AND P0, PT, R11, RZ, PT ;  /* 0x000000ff0b00720c */ /* 0x000fda0003f05270 */
[----:B------:R-:W-:Y:S05]  /*4480*/  @!P0 BRA `(.L_x_21) ;  /* 0x00000004003c8947 */ /* 0x000fea0003800000 */
[----:B------:R-:W-:Y:S01]  /*4490*/  FSETP.GT.AND P0, PT, R5, R24, PT ;  /* 0x000000180500720b */ /* 0x000fe20003f04000 */
[----:B------:R-:W-:Y:S01]  /*44a0*/  BSSY.RECONVERGENT B1, `(.L_x_54) ;  /* 0x0000019000017945 */ /* 0x000fe20003800200 */
[----:B------:R-:W-:Y:S02]  /*44b0*/  HFMA2 R3, -RZ, RZ, 3.7421875, 0 ;  /* 0x437c0000ff037431 */ /* 0x000fe400000001ff */
[----:B------:R-:W-:-:S09]  /*44c0*/  IMAD.MOV.U32 R4, RZ, RZ, 0x3bbb989d ;  /* 0x3bbb989dff047424 */ /* 0x000fd200078e00ff */
[----:B------:R-:W-:Y:S05]  /*44d0*/  @P0 BRA `(.L_x_55) ;  /* 0x0000000000280947 */ /* 0x000fea0003800000 */
[----:B------:R-:W-:-:S04]  /*44e0*/  FADD R7, R5, -R24 ;  /* 0x8000001805077221 */ /* 0x000fc80000000000 */
[----:B---3--:R-:W-:-:S04]  /*44f0*/  FFMA.SAT R6, R7, R4, 0.5 ;  /* 0x3f00000007067423 */ /* 0x008fc80000002004 */
        /* <DEDUP_REMOVED lines=8> */
.L_x_55:
[----:B------:R-:W-:Y:S01]  /*4580*/  FADD R7, -R5, R24 ;  /* 0x0000001805077221 */ /* 0x000fe20000000100 */
[----:B------:R-:W-:-:S03]  /*4590*/  IMAD.MOV.U32 R24, RZ, RZ, R5 ;  /* 0x000000ffff187224 */ /* 0x000fc600078e0005 */
[----:B---3--:R-:W-:-:S04]  /*45a0*/  FFMA.SAT R6, R7, R4, 0.5 ;  /* 0x3f00000007067423 */ /* 0x008fc80000002004 */
        /* <DEDUP_REMOVED lines=8> */
.L_x_56:
[----:B------:R-:W-:Y:S05]  /*4630*/  BSYNC.RECONVERGENT B1 ;  /* 0x0000000000017941 */ /* 0x000fea0003800200 */
.L_x_54:
[----:B------:R-:W-:-:S13]  /*4640*/  ISETP.NE.AND P0, PT, R11, 0x1, PT ;  /* 0x000000010b00780c */ /* 0x000fda0003f05270 */
[----:B------:R-:W-:Y:S05]  /*4650*/  @!P0 BRA `(.L_x_21) ;  /* 0x0000000000c88947 */ /* 0x000fea0003800000 */
        /* <DEDUP_REMOVED lines=13> */
.L_x_58:
        /* <DEDUP_REMOVED lines=11> */
.L_x_59:
[----:B------:R-:W-:Y:S05]  /*47e0*/  BSYNC.RECONVERGENT B1 ;  /* 0x0000000000017941 */ /* 0x000fea0003800200 */
.L_x_57:
[----:B------:R-:W-:-:S13]  /*47f0*/  ISETP.NE.AND P0, PT, R11, 0x2, PT ;  /* 0x000000020b00780c */ /* 0x000fda0003f05270 */
[----:B------:R-:W-:Y:S05]  /*4800*/  @!P0 BRA `(.L_x_21) ;  /* 0x00000000005c8947 */ /* 0x000fea0003800000 */
[----:B------:R-:W-:-:S13]  /*4810*/  FSETP.GT.AND P0, PT, R5, R24, PT ;  /* 0x000000180500720b */ /* 0x000fda0003f04000 */
[----:B------:R-:W-:Y:S05]  /*4820*/  @P0 BRA `(.L_x_60) ;  /* 0x0000000000280947 */ /* 0x000fea0003800000 */
[----:B------:R-:W-:-:S04]  /*4830*/  FADD R5, R5, -R24 ;  /* 0x8000001805057221 */ /* 0x000fc80000000000 */
[----:B------:R-:W-:-:S04]  /*4840*/  FFMA.SAT R4, R5, R4, 0.5 ;  /* 0x3f00000005047423 */ /* 0x000fc80000002004 */
[----:B------:R-:W-:-:S04]  /*4850*/  FFMA.RM R4, R4, R3, 12582913 ;  /* 0x4b40000104047423 */ /* 0x000fc80000004003 */
[C---:B------:R-:W-:Y:S01]  /*4860*/  FADD R6, R4.reuse, -12583039 ;  /* 0xcb40007f04067421 */ /* 0x040fe20000000000 */
[----:B------:R-:W-:-:S03]  /*4870*/  IMAD.SHL.U32 R3, R4, 0x800000, RZ ;  /* 0x0080000004037824 */ /* 0x000fc600078e00ff */
[----:B------:R-:W-:-:S04]  /*4880*/  FFMA R6, R5, 1.4426950216293334961, -R6 ;  /* 0x3fb8aa3b05067823 */ /* 0x000fc80000000806 */
[----:B------:R-:W-:-:S06]  /*4890*/  FFMA R6, R5, 1.925963033500011079e-08, R6 ;  /* 0x32a5706005067823 */ /* 0x000fcc0000000006 */
[----:B------:R-:W0:Y:S02]  /*48a0*/  MUFU.EX2 R6, R6 ;  /* 0x0000000600067308 */ /* 0x000e240000000800 */
[----:B0-----:R-:W-:Y:S01]  /*48b0*/  FFMA R20, R3, R6, R20 ;  /* 0x0000000603147223 */ /* 0x001fe20000000014 */
[----:B------:R-:W-:Y:S06]  /*48c0*/  BRA `(.L_x_21) ;  /* 0x00000000002c7947 */ /* 0x000fec0003800000 */
.L_x_60:
        /* <DEDUP_REMOVED lines=11> */
.L_x_21:
[----:B------:R-:W-:Y:S05]  /*4980*/  BSYNC.RECONVERGENT B0 ;  /* 0x0000000000007941 */ /* 0x000fea0003800200 */
.L_x_20:
[----:B------:R-:W5:Y:S01]  /*4990*/  LDCU UR6, c[0x0][0x3a0] ;  /* 0x00007400ff0677ac */ /* 0x000f620008000800 */
[----:B------:R-:W-:Y:S02]  /*49a0*/  UIADD3 UR4, UPT, UPT, UR4, 0x20, URZ ;  /* 0x0000002004047890 */ /* 0x000fe4000fffe0ff */
[----:B------:R-:W-:Y:S02]  /*49b0*/  UIADD3 UR10, UPT, UPT, UR10, -0x20, URZ ;  /* 0xffffffe00a0a7890 */ /* 0x000fe4000fffe0ff */
[----:B-----5:R-:W-:Y:S01]  /*49c0*/  UISETP.GE.AND UP0, UPT, UR4, UR6, UPT ;  /* 0x000000060400728c */ /* 0x020fe2000bf06270 */
[----:B------:R-:W-:Y:S08]  /*49d0*/  BAR.SYNC.DEFER_BLOCKING 0x0 ;  /* 0x0000000000007b1d */ /* 0x000ff00000010000 */
[----:B------:R-:W-:Y:S05]  /*49e0*/  BRA.U !UP0, `(.L_x_61) ;  /* 0xffffffc5089c7547 */ /* 0x000fea000b83ffff */
.L_x_12:
[----:B------:R-:W-:-:S13]  /*49f0*/  ISETP.GE.AND P0, PT, R2, UR6, PT ;  /* 0x0000000602007c0c */ /* 0x000fda000bf06270 */
[----:B------:R-:W-:Y:S05]  /*4a00*/  @P0 EXIT ;  /* 0x000000000000094d */ /* 0x000fea0003800000 */
[----:B------:R-:W-:Y:S01]  /*4a10*/  IADD3 R0, PT, PT, R20, 0x1800000, RZ ;  /* 0x0180000014007810 */ /* 0x000fe20007ffe0ff */
[----:B------:R-:W-:Y:S03]  /*4a20*/  BSSY.RECONVERGENT B0, `(.L_x_62) ;  /* 0x000000c000007945 */ /* 0x000fe60003800200 */
[----:B------:R-:W-:-:S04]  /*4a30*/  LOP3.LUT R0, R0, 0x7f800000, RZ, 0xc0, !PT ;  /* 0x7f80000000007812 */ /* 0x000fc800078ec0ff */
[----:B------:R-:W-:-:S13]  /*4a40*/  ISETP.GT.U32.AND P0, PT, R0, 0x1ffffff, PT ;  /* 0x01ffffff0000780c */ /* 0x000fda0003f04070 */
[----:B------:R-:W-:Y:S05]  /*4a50*/  @P0 BRA `(.L_x_63) ;  /* 0x0000000000100947 */ /* 0x000fea0003800000 */
[----:B0-234-:R-:W-:-:S07]  /*4a60*/  MOV R4, 0x4a80 ;  /* 0x00004a8000047802 */ /* 0x01dfce0000000f00 */
[----:B-1----:R-:W-:Y:S05]  /*4a70*/  CALL.REL.NOINC `($__internal_0_$__cuda_sm20_rcp_rn_f32_slowpath) ;  /* 0x0000000800507944 */ /* 0x002fea0003c00000 */
[----:B------:R-:W-:Y:S01]  /*4a80*/  IMAD.MOV.U32 R0, RZ, RZ, R3 ;  /* 0x000000ffff007224 */ /* 0x000fe200078e0003 */
[----:B------:R-:W-:Y:S06]  /*4a90*/  BRA `(.L_x_64) ;  /* 0x0000000000107947 */ /* 0x000fec0003800000 */
.L_x_63:
[----:B--23--:R-:W2:Y:S02]  /*4aa0*/  MUFU.RCP R3, R20 ;  /* 0x0000001400037308 */ /* 0x00cea40000001000 */
[----:B--2---:R-:W-:-:S04]  /*4ab0*/  FFMA R0, R3, R20, -1 ;  /* 0xbf80000003007423 */ /* 0x004fc80000000014 */
[----:B------:R-:W-:-:S04]  /*4ac0*/  FADD.FTZ R0, -R0, -RZ ;  /* 0x800000ff00007221 */ /* 0x000fc80000010100 */
[----:B------:R-:W-:-:S07]  /*4ad0*/  FFMA R0, R3, R0, R3 ;  /* 0x0000000003007223 */ /* 0x000fce0000000003 */
.L_x_64:
[----:B------:R-:W-:Y:S05]  /*4ae0*/  BSYNC.RECONVERGENT B0 ;  /* 0x0000000000007941 */ /* 0x000fea0003800200 */
.L_x_62:
[----:B0---4-:R-:W0:Y:S01]  /*4af0*/  S2R R4, SR_CTAID.X ;  /* 0x0000000000047919 */ /* 0x011e220000002500 */
[----:B------:R-:W-:Y:S01]  /*4b00*/  MOV R3, UR14 ;  /* 0x0000000e00037c02 */ /* 0x000fe20008000f00 */
[----:B------:R-:W2:Y:S03]  /*4b10*/  LDCU UR4, c[0x0][0x3a4] ;  /* 0x00007480ff0477ac */ /* 0x000ea60008000800 */
[----:B------:R-:W-:-:S13]  /*4b20*/  ISETP.GE.AND P0, PT, R3, 0x1, PT ;  /* 0x000000010300780c */ /* 0x000fda0003f06270 */
[----:B--2---:R-:W-:Y:S05]  /*4b30*/  @!P0 EXIT ;  /* 0x000000000000894d */ /* 0x004fea0003800000 */
[----:B------:R-:W-:Y:S01]  /*4b40*/  MOV R5, UR14 ;  /* 0x0000000e00057c02 */ /* 0x000fe20008000f00 */
[----:B------:R-:W-:Y:S02]  /*4b50*/  ULOP3.LUT UR6, UR14, 0xf, URZ, 0xc0, !UPT ;  /* 0x0000000f0e067892 */ /* 0x000fe4000f8ec0ff */
[----:B0-----:R-:W-:Y:S01]  /*4b60*/  IMAD R4, R4, UR14, RZ ;  /* 0x0000000e04047c24 */ /* 0x001fe2000f8e02ff */
[----:B------:R-:W-:Y:S01]  /*4b70*/  IADD3 R5, PT, PT, R5, -0x1, RZ ;  /* 0xffffffff05057810 */ /* 0x000fe20007ffe0ff */
[----:B------:R-:W-:Y:S01]  /*4b80*/  UISETP.NE.AND UP0, UPT, UR6, URZ, UPT ;  /* 0x000000ff0600728c */ /* 0x000fe2000bf05270 */
[----:B------:R-:W-:Y:S02]  /*4b90*/  IMAD R3, R2, UR4, RZ ;  /* 0x0000000402037c24 */ /* 0x000fe4000f8e02ff */
[----:B------:R-:W-:Y:S01]  /*4ba0*/  SHF.R.S32.HI R6, RZ, 0x1f, R4 ;  /* 0x0000001fff067819 */ /* 0x000fe20000011404 */
[----:B------:R-:W-:Y:S01]  /*4bb0*/  UMOV UR4, URZ ;  /* 0x000000ff00047c82 */ /* 0x000fe20008000000 */
[----:B------:R-:W-:-:S02]  /*4bc0*/  ISETP.GE.U32.AND P1, PT, R5, 0xf, PT ;  /* 0x0000000f0500780c */ /* 0x000fc40003f26070 */
[C---:B------:R-:W-:Y:S02]  /*4bd0*/  IADD3 R2, P0, PT, R3.reuse, R4, RZ ;  /* 0x0000000403027210 */ /* 0x040fe40007f1e0ff */
[----:B------:R-:W-:Y:S02]  /*4be0*/  PLOP3.LUT P2, PT, PT, PT, UP0, 0x80, 0x8 ;  /* 0x000000000008781c */ /* 0x000fe40003f4f008 */
[----:B------:R-:W-:-:S07]  /*4bf0*/  LEA.HI.X.SX32 R3, R3, R6, 0x1, P0 ;  /* 0x0000000603037211 */ /* 0x000fce00000f0eff */
[----:B------:R-:W-:Y:S05]  /*4c00*/  @!P1 BRA `(.L_x_65) ;  /* 0x0000000000cc9947 */ /* 0x000fea0003800000 */
[----:B------:R-:W0:Y:S01]  /*4c10*/  LDCU.64 UR12, c[0x0][0x398] ;  /* 0x00007300ff0c77ac */ /* 0x000e220008000a00 */
[----:B------:R-:W-:-:S04]  /*4c20*/  ULOP3.LUT UR4, UR14, 0x7ffffff0, URZ, 0xc0, !UPT ;  /* 0x7ffffff00e047892 */ /* 0x000fc8000f8ec0ff */
[----:B------:R-:W-:Y:S01]  /*4c30*/  UIADD3 UR5, UPT, UPT, -UR4, URZ, URZ ;  /* 0x000000ff04057290 */ /* 0x000fe2000fffe1ff */
[----:B0-----:R-:W-:-:S04]  /*4c40*/  LEA R20, P0, R2, UR12, 0x2 ;  /* 0x0000000c02147c11 */ /* 0x001fc8000f8010ff */
[----:B------:R-:W-:Y:S02]  /*4c50*/  IADD3 R20, P1, PT, R20, 0x20, RZ ;  /* 0x0000002014147810 */ /* 0x000fe40007f3e0ff */
[----:B------:R-:W-:-:S05]  /*4c60*/  LEA.HI.X R27, R2, UR13, R3, 0x2, P0 ;  /* 0x0000000d021b7c11 */ /* 0x000fca00080f1403 */
[----:B------:R-:W-:-:S07]  /*4c70*/  IMAD.X R27, RZ, RZ, R27, P1 ;  /* 0x000000ffff1b7224 */ /* 0x000fce00008e061b */
.L_x_66:
[----:B------:R-:W2:Y:S04]  /*4c80*/  LDL.128 R4, [UR7+-0x20] ;  /* 0xffffe007ff047983 */ /* 0x000ea80008100c00 */
[----:B------:R-:W3:Y:S04]  /*4c90*/  LDL.128 R8, [UR7+-0x10] ;  /* 0xfffff007ff087983 */ /* 0x000ee80008100c00 */
[----:B------:R-:W4:Y:S04]  /*4ca0*/  LDL.128 R12, [UR7] ;  /* 0x00000007ff0c7983 */ /* 0x000f280008100c00 */
[----:B------:R-:W5:Y:S01]  /*4cb0*/  LDL.128 R16, [UR7+0x10] ;  /* 0x00001007ff107983 */ /* 0x000f620008100c00 */
[----:B------:R-:W-:-:S02]  /*4cc0*/  UIADD3 UR5, UPT, UPT, UR5, 0x10, URZ ;  /* 0x0000001005057890 */ /* 0x000fc4000fffe0ff */
[----:B------:R-:W-:Y:S02]  /*4cd0*/  UIADD3 UR7, UPT, UPT, UR7, 0x40, URZ ;  /* 0x0000004007077890 */ /* 0x000fe4000fffe0ff */
[----:B------:R-:W-:Y:S01]  /*4ce0*/  UISETP.NE.AND UP0, UPT, UR5, URZ, UPT ;  /* 0x000000ff0500728c */ /* 0x000fe2000bf05270 */
[-C--:B--2---:R-:W-:Y:S01]  /*4cf0*/  FMUL R21, R4, R0.reuse ;  /* 0x0000000004157220 */ /* 0x084fe20000400000 */
[-C--:B------:R-:W-:Y:S01]  /*4d00*/  FMUL R23, R5, R0.reuse ;  /* 0x0000000005177220 */ /* 0x080fe20000400000 */
[----:B------:R-:W-:Y:S01]  /*4d10*/  FMUL R7, R7, R0 ;  /* 0x0000000007077220 */ /* 0x000fe20000400000 */
[----:B------:R-:W-:Y:S01]  /*4d20*/  MOV R4, R20 ;  /* 0x0000001400047202 */ /* 0x000fe20000000f00 */
[-C--:B---3--:R-:W-:Y:S01]  /*4d30*/  FMUL R9, R9, R0.reuse ;  /* 0x0000000009097220 */ /* 0x088fe20000400000 */
[----:B------:R-:W-:Y:S01]  /*4d40*/  MOV R5, R27 ;  /* 0x0000001b00057202 */ /* 0x000fe20000000f00 */
[-C--:B------:R-:W-:Y:S01]  /*4d50*/  FMUL R25, R6, R0.reuse ;  /* 0x0000000006197220 */ /* 0x080fe20000400000 */
[-C--:B------:R-:W-:Y:S01]  /*4d60*/  FMUL R29, R10, R0.reuse ;  /* 0x000000000a1d7220 */ /* 0x080fe20000400000 */
[-C--:B------:R-:W-:Y:S01]  /*4d70*/  FMUL R11, R11, R0.reuse ;  /* 0x000000000b0b7220 */ /* 0x080fe20000400000 */
[-C--:B----4-:R-:W-:Y:S01]  /*4d80*/  FMUL R13, R13, R0.reuse ;  /* 0x000000000d0d7220 */ /* 0x090fe20000400000 */
[----:B------:R0:W-:Y:S01]  /*4d90*/  STG.E desc[UR8][R4.64+-0x20], R21 ;  /* 0xffffe01504007986 */ /* 0x0001e2000c101908 */
[-C--:B------:R-:W-:Y:S01]  /*4da0*/  FMUL R15, R15, R0.reuse ;  /* 0x000000000f0f7220 */ /* 0x080fe20000400000 */
[-C--:B-----5:R-:W-:Y:S01]  /*4db0*/  FMUL R17, R17, R0.reuse ;  /* 0x0000000011117220 */ /* 0x0a0fe20000400000 */
[-C--:B------:R-:W-:Y:S01]  /*4dc0*/  FMUL R19, R19, R0.reuse ;  /* 0x0000000013137220 */ /* 0x080fe20000400000 */
[----:B------:R2:W-:Y:S01]  /*4dd0*/  STG.E desc[UR8][R4.64+-0x1c], R23 ;  /* 0xffffe41704007986 */ /* 0x0005e2000c101908 */
[----:B------:R-:W-:Y:S01]  /*4de0*/  FMUL R27, R8, R0 ;  /* 0x00000000081b7220 */ /* 0x000fe20000400000 */
[----:B------:R-:W-:-:S02]  /*4df0*/  IADD3 R20, P0, PT, R4, 0x40, RZ ;  /* 0x0000004004147810 */ /* 0x000fc40007f1e0ff */
[----:B------:R3:W-:Y:S04]  /*4e00*/  STG.E desc[UR8][R4.64+-0x14], R7 ;  /* 0xffffec0704007986 */ /* 0x0007e8000c101908 */
[----:B------:R4:W-:Y:S01]  /*4e10*/  STG.E desc[UR8][R4.64+-0xc], R9 ;  /* 0xfffff40904007986 */ /* 0x0009e2000c101908 */
[-C--:B0-----:R-:W-:Y:S01]  /*4e20*/  FMUL R21, R12, R0.reuse ;  /* 0x000000000c157220 */ /* 0x081fe20000400000 */
[-C--:B--2---:R-:W-:Y:S02]  /*4e30*/  FMUL R23, R14, R0.reuse ;  /* 0x000000000e177220 */ /* 0x084fe40000400000 */
[----:B------:R-:W-:Y:S01]  /*4e40*/  STG.E desc[UR8][R4.64+-0x18], R25 ;  /* 0xffffe81904007986 */ /* 0x000fe2000c101908 */
[----:B---3--:R-:W-:-:S03]  /*4e50*/  FMUL R7, R16, R0 ;  /* 0x0000000010077220 */ /* 0x008fc60000400000 */
[----:B------:R-:W-:Y:S01]  /*4e60*/  STG.E desc[UR8][R4.64+-0x8], R29 ;  /* 0xfffff81d04007986 */ /* 0x000fe2000c101908 */
[----:B----4-:R-:W-:-:S03]  /*4e70*/  FMUL R9, R18, R0 ;  /* 0x0000000012097220 */ /* 0x010fc60000400000 */
[----:B------:R-:W-:Y:S04]  /*4e80*/  STG.E desc[UR8][R4.64+-0x4], R11 ;  /* 0xfffffc0b04007986 */ /* 0x000fe8000c101908 */
        /* <DEDUP_REMOVED lines=8> */
[----:B------:R0:W-:Y:S02]  /*4f10*/  STG.E desc[UR8][R4.64+-0x10], R27 ;  /* 0xfffff01b04007986 */ /* 0x0001e4000c101908 */
[----:B0-----:R-:W-:Y:S01]  /*4f20*/  IADD3.X R27, PT, PT, RZ, R5, RZ, P0, !PT ;  /* 0x00000005ff1b7210 */ /* 0x001fe200007fe4ff */
[----:B------:R-:W-:Y:S06]  /*4f30*/  BRA.U UP0, `(.L_x_66) ;  /* 0xfffffffd00507547 */ /* 0x000fec000b83ffff */
.L_x_65:
[----:B------:R-:W-:Y:S05]  /*4f40*/  @!P2 EXIT ;  /* 0x000000000000a94d */ /* 0x000fea0003800000 */
[----:B------:R-:W-:-:S04]  /*4f50*/  ULOP3.LUT UR7, UR14, 0x7, URZ, 0xc0, !UPT ;  /* 0x000000070e077892 */ /* 0x000fc8000f8ec0ff */
[----:B------:R-:W-:-:S06]  /*4f60*/  UISETP.NE.AND UP0, UPT, UR7, URZ, UPT ;  /* 0x000000ff0700728c */ /* 0x000fcc000bf05270 */
[----:B------:R-:W-:Y:S01]  /*4f70*/  PLOP3.LUT P1, PT, PT, PT, UP0, 0x80, 0x8 ;  /* 0x000000000008781c */ /* 0x000fe20003f2f008 */
[----:B------:R-:W-:-:S09]  /*4f80*/  UISETP.GE.U32.AND UP0, UPT, UR6, 0x8, UPT ;  /* 0x000000080600788c */ /* 0x000fd2000bf06070 */
[----:B------:R-:W-:Y:S05]  /*4f90*/  BRA.U !UP0, `(.L_x_67) ;  /* 0x0000000108647547 */ /* 0x000fea000b800000 */
[----:B------:R-:W-:Y:S01]  /*4fa0*/  ULEA UR5, UR4, UR11, 0x2 ;  /* 0x0000000b04057291 */ /* 0x000fe2000f8e10ff */
[----:B------:R-:W0:Y:S08]  /*4fb0*/  LDCU.64 UR12, c[0x0][0x398] ;  /* 0x00007300ff0c77ac */ /* 0x000e300008000a00 */
[----:B------:R-:W2:Y:S04]  /*4fc0*/  LDL.128 R8, [UR5] ;  /* 0x00000005ff087983 */ /* 0x000ea80008100c00 */
[----:B------:R-:W3:Y:S01]  /*4fd0*/  LDL.128 R4, [UR5+0x10] ;  /* 0x00001005ff047983 */ /* 0x000ee20008100c00 */
[----:B------:R-:W-:Y:S01]  /*4fe0*/  IADD3 R13, P0, PT, R2, UR4, RZ ;  /* 0x00000004020d7c10 */ /* 0x000fe2000ff1e0ff */
[----:B------:R-:W-:-:S04]  /*4ff0*/  UIADD3 UR4, UPT, UPT, UR4, 0x8, URZ ;  /* 0x0000000804047890 */ /* 0x000fc8000fffe0ff */
[----:B------:R-:W-:Y:S01]  /*5000*/  IMAD.X R14, RZ, RZ, R3, P0 ;  /* 0x000000ffff0e7224 */ /* 0x000fe200000e0603 */
[----:B0-----:R-:W-:-:S04]  /*5010*/  LEA R12, P0, R13, UR12, 0x2 ;  /* 0x0000000c0d0c7c11 */ /* 0x001fc8000f8010ff */
[----:B------:R-:W-:Y:S01]  /*5020*/  LEA.HI.X R13, R13, UR13, R14, 0x2, P0 ;  /* 0x0000000d0d0d7c11 */ /* 0x000fe200080f140e */
[----:B--2---:R-:W-:Y:S01]  /*5030*/  FMUL R15, R8, R0 ;  /* 0x00000000080f7220 */ /* 0x004fe20000400000 */
[C---:B------:R-:W-:Y:S01]  /*5040*/  FMUL R9, R0.reuse, R9 ;  /* 0x0000000900097220 */ /* 0x040fe20000400000 */
[C---:B------:R-:W-:Y:S01]  /*5050*/  FMUL R17, R0.reuse, R10 ;  /* 0x0000000a00117220 */ /* 0x040fe20000400000 */
[----:B------:R-:W-:Y:S01]  /*5060*/  FMUL R11, R0, R11 ;  /* 0x0000000b000b7220 */ /* 0x000fe20000400000 */
[----:B---3--:R-:W-:Y:S01]  /*5070*/  FMUL R19, R4, R0 ;  /* 0x0000000004137220 */ /* 0x008fe20000400000 */
[C---:B------:R-:W-:Y:S01]  /*5080*/  FMUL R5, R0.reuse, R5 ;  /* 0x0000000500057220 */ /* 0x040fe20000400000 */
[C---:B------:R-:W-:Y:S01]  /*5090*/  FMUL R21, R0.reuse, R6 ;  /* 0x0000000600157220 */ /* 0x040fe20000400000 */
[----:B------:R-:W-:Y:S01]  /*50a0*/  FMUL R7, R0, R7 ;  /* 0x0000000700077220 */ /* 0x000fe20000400000 */
[----:B------:R0:W-:Y:S04]  /*50b0*/  STG.E desc[UR8][R12.64], R15 ;  /* 0x0000000f0c007986 */ /* 0x0001e8000c101908 */
[----:B------:R0:W-:Y:S04]  /*50c0*/  STG.E desc[UR8][R12.64+0x4], R9 ;  /* 0x000004090c007986 */ /* 0x0001e8000c101908 */
[----:B------:R0:W-:Y:S04]  /*50d0*/  STG.E desc[UR8][R12.64+0x8], R17 ;  /* 0x000008110c007986 */ /* 0x0001e8000c101908 */
[----:B------:R0:W-:Y:S04]  /*50e0*/  STG.E desc[UR8][R12.64+0xc], R11 ;  /* 0x00000c0b0c007986 */ /* 0x0001e8000c101908 */
[----:B------:R0:W-:Y:S04]  /*50f0*/  STG.E desc[UR8][R12.64+0x10], R19 ;  /* 0x000010130c007986 */ /* 0x0001e8000c101908 */
[----:B------:R0:W-:Y:S04]  /*5100*/  STG.E desc[UR8][R12.64+0x14], R5 ;  /* 0x000014050c007986 */ /* 0x0001e8000c101908 */
[----:B------:R0:W-:Y:S04]  /*5110*/  STG.E desc[UR8][R12.64+0x18], R21 ;  /* 0x000018150c007986 */ /* 0x0001e8000c101908 */
[----:B------:R0:W-:Y:S02]  /*5120*/  STG.E desc[UR8][R12.64+0x1c], R7 ;  /* 0x00001c070c007986 */ /* 0x0001e4000c101908 */
.L_x_67:
[----:B------:R-:W-:Y:S05]  /*5130*/  @!P1 EXIT ;  /* 0x000000000000994d */ /* 0x000fea0003800000 */
[----:B------:R-:W-:Y:S02]  /*5140*/  UISETP.GE.U32.AND UP0, UPT, UR7, 0x4, UPT ;  /* 0x000000040700788c */ /* 0x000fe4000bf06070 */
[----:B------:R-:W-:-:S06]  /*5150*/  ULOP3.LUT UR6, UR14, 0x3, URZ, 0xc0, !UPT ;  /* 0x000000030e067892 */ /* 0x000fcc000f8ec0ff */
[----:B------:R-:W-:Y:S01]  /*5160*/  ISETP.NE.AND P0, PT, RZ, UR6, PT ;  /* 0x00000006ff007c0c */ /* 0x000fe2000bf05270 */
[----:B------:R-:W-:-:S12]  /*5170*/  BRA.U !UP0, `(.L_x_68) ;  /* 0x0000000108407547 */ /* 0x000fd8000b800000 */
[----:B------:R-:W-:Y:S01]  /*5180*/  ULEA UR5, UR4, UR11, 0x2 ;  /* 0x0000000b04057291 */ /* 0x000fe2000f8e10ff */
[----:B------:R-:W2:Y:S08]  /*5190*/  LDCU.64 UR12, c[0x0][0x398] ;  /* 0x00007300ff0c77ac */ /* 0x000eb00008000a00 */
[----:B0-----:R-:W3:Y:S01]  /*51a0*/  LDL.128 R4, [UR5] ;  /* 0x00000005ff047983 */ /* 0x001ee20008100c00 */
[----:B------:R-:W-:Y:S01]  /*51b0*/  IADD3 R9, P1, PT, R2, UR4, RZ ;  /* 0x0000000402097c10 */ /* 0x000fe2000ff3e0ff */
[----:B------:R-:W-:-:S03]  /*51c0*/  UIADD3 UR4, UPT, UPT, UR4, 0x4, URZ ;  /* 0x0000000404047890 */ /* 0x000fc6000fffe0ff */
[----:B------:R-:W-:Y:S02]  /*51d0*/  IADD3.X R10, PT, PT, RZ, R3, RZ, P1, !PT ;  /* 0x00000003ff0a7210 */ /* 0x000fe40000ffe4ff */
[----:B--2---:R-:W-:-:S04]  /*51e0*/  LEA R8, P1, R9, UR12, 0x2 ;  /* 0x0000000c09087c11 */ /* 0x004fc8000f8210ff */
[----:B------:R-:W-:Y:S01]  /*51f0*/  LEA.HI.X R9, R9, UR13, R10, 0x2, P1 ;  /* 0x0000000d09097c11 */ /* 0x000fe200088f140a */
[----:B---3--:R-:W-:Y:S01]  /*5200*/  FMUL R11, R4, R0 ;  /* 0x00000000040b7220 */ /* 0x008fe20000400000 */
[C---:B------:R-:W-:Y:S01]  /*5210*/  FMUL R5, R0.reuse, R5 ;  /* 0x0000000500057220 */ /* 0x040fe20000400000 */
[C---:B------:R-:W-:Y:S01]  /*5220*/  FMUL R13, R0.reuse, R6 ;  /* 0x00000006000d7220 */ /* 0x040fe20000400000 */
[----:B------:R-:W-:Y:S02]  /*5230*/  FMUL R7, R0, R7 ;  /* 0x0000000700077220 */ /* 0x000fe40000400000 */
[----:B------:R2:W-:Y:S04]  /*5240*/  STG.E desc[UR8][R8.64], R11 ;  /* 0x0000000b08007986 */ /* 0x0005e8000c101908 */
[----:B------:R2:W-:Y:S04]  /*5250*/  STG.E desc[UR8][R8.64+0x4], R5 ;  /* 0x0000040508007986 */ /* 0x0005e8000c101908 */
[----:B------:R2:W-:Y:S04]  /*5260*/  STG.E desc[UR8][R8.64+0x8], R13 ;  /* 0x0000080d08007986 */ /* 0x0005e8000c101908 */
[----:B------:R2:W-:Y:S02]  /*5270*/  STG.E desc[UR8][R8.64+0xc], R7 ;  /* 0x00000c0708007986 */ /* 0x0005e4000c101908 */
.L_x_68:
[----:B------:R-:W-:Y:S05]  /*5280*/  @!P0 EXIT ;  /* 0x000000000000894d */ /* 0x000fea0003800000 */
[----:B------:R-:W3:Y:S01]  /*5290*/  LDCU.64 UR12, c[0x0][0x398] ;  /* 0x00007300ff0c77ac */ /* 0x000ee20008000a00 */
[----:B------:R-:W-:Y:S01]  /*52a0*/  IADD3 R2, P0, PT, R2, UR4, RZ ;  /* 0x0000000402027c10 */ /* 0x000fe2000ff1e0ff */
[----:B------:R-:W-:-:S03]  /*52b0*/  UIMAD UR5, UR4, 0x4, UR11 ;  /* 0x00000004040578a4 */ /* 0x000fc6000f8e020b */
[----:B------:R-:W-:Y:S01]  /*52c0*/  IADD3.X R3, PT, PT, RZ, R3, RZ, P0, !PT ;  /* 0x00000003ff037210 */ /* 0x000fe200007fe4ff */
[----:B------:R-:W-:Y:S01]  /*52d0*/  UIADD3 UR4, UPT, UPT, -UR6, URZ, URZ ;  /* 0x000000ff06047290 */ /* 0x000fe2000fffe1ff */
[----:B---3--:R-:W-:-:S04]  /*52e0*/  LEA R4, P1, R2, UR12, 0x2 ;  /* 0x0000000c02047c11 */ /* 0x008fc8000f8210ff */
[----:B0-2---:R-:W-:-:S09]  /*52f0*/  LEA.HI.X R7, R2, UR13, R3, 0x2, P1 ;  /* 0x0000000d02077c11 */ /* 0x005fd200088f1403 */
.L_x_69:
[----:B0-----:R-:W2:Y:S01]  /*5300*/  LDL R3, [UR5] ;  /* 0x00000005ff037983 */ /* 0x001ea20008100800 */
[----:B------:R-:W-:Y:S01]  /*5310*/  MOV R2, R4 ;  /* 0x0000000400027202 */ /* 0x000fe20000000f00 */
[----:B------:R-:W-:Y:S01]  /*5320*/  UIADD3 UR4, UPT, UPT, UR4, 0x1, URZ ;  /* 0x0000000104047890 */ /* 0x000fe2000fffe0ff */
[----:B------:R-:W-:Y:S01]  /*5330*/  IADD3 R4, P0, PT, R4, 0x4, RZ ;  /* 0x0000000404047810 */ /* 0x000fe20007f1e0ff */
[----:B------:R-:W-:Y:S02]  /*5340*/  UIADD3 UR5, UPT, UPT, UR5, 0x4, URZ ;  /* 0x0000000405057890 */ /* 0x000fe4000fffe0ff */
[----:B------:R-:W-:Y:S01]  /*5350*/  UISETP.NE.AND UP0, UPT, UR4, URZ, UPT ;  /* 0x000000ff0400728c */ /* 0x000fe2000bf05270 */
[----:B--2---:R-:W-:Y:S01]  /*5360*/  FMUL R5, R3, R0 ;  /* 0x0000000003057220 */ /* 0x004fe20000400000 */
[----:B------:R-:W-:Y:S01]  /*5370*/  IMAD.MOV.U32 R3, RZ, RZ, R7 ;  /* 0x000000ffff037224 */ /* 0x000fe200078e0007 */
[----:B------:R-:W-:-:S04]  /*5380*/  IADD3.X R7, PT, PT, RZ, R7, RZ, P0, !PT ;  /* 0x00000007ff077210 */ /* 0x000fc800007fe4ff */
[----:B------:R0:W-:Y:S02]  /*5390*/  STG.E desc[UR8][R2.64], R5 ;  /* 0x0000000502007986 */ /* 0x0001e4000c101908 */
[----:B------:R-:W-:Y:S05]  /*53a0*/  BRA.U UP0, `(.L_x_69) ;  /* 0xfffffffd00d47547 */ /* 0x000fea000b83ffff */
[----:B------:R-:W-:Y:S05]  /*53b0*/  EXIT ;  /* 0x000000000000794d */ /* 0x000fea0003800000 */
        .weak           $__internal_0_$__cuda_sm20_rcp_rn_f32_slowpath
        .type           $__internal_0_$__cuda_sm20_rcp_rn_f32_slowpath,@function
        .size           $__internal_0_$__cuda_sm20_rcp_rn_f32_slowpath,(.L_x_75 - $__internal_0_$__cuda_sm20_rcp_rn_f32_slowpath)
$__internal_0_$__cuda_sm20_rcp_rn_f32_slowpath:
[----:B------:R-:W-:Y:S01]  /*53c0*/  SHF.L.U32 R0, R20, 0x1, RZ ;  /* 0x0000000114007819 */ /* 0x000fe200000006ff */
[----:B------:R-:W-:Y:S03]  /*53d0*/  BSSY.RECONVERGENT B1, `(.L_x_70) ;  /* 0x0000030000017945 */ /* 0x000fe60003800200 */
[----:B------:R-:W-:-:S04]  /*53e0*/  SHF.R.U32.HI R7, RZ, 0x18, R0 ;  /* 0x00000018ff077819 */ /* 0x000fc80000011600 */
[----:B------:R-:W-:-:S13]  /*53f0*/  ISETP.NE.U32.AND P0, PT, R7, RZ, PT ;  /* 0x000000ff0700720c */ /* 0x000fda0003f05070 */
[----:B------:R-:W-:Y:S05]  /*5400*/  @P0 BRA `(.L_x_71) ;  /* 0x0000000000280947 */ /* 0x000fea0003800000 */
[----:B------:R-:W-:-:S04]  /*5410*/  SHF.L.U32 R0, R20, 0x1, RZ ;  /* 0x0000000114007819 */ /* 0x000fc800000006ff */
[----:B------:R-:W-:-:S13]  /*5420*/  ISETP.NE.AND P0, PT, R0, RZ, PT ;  /* 0x000000ff0000720c */ /* 0x000fda0003f05270 */
[----:B------:R-:W-:Y:S01]  /*5430*/  @P0 FFMA R5, R20, 1.84467440737095516160e+19, RZ ;  /* 0x5f80000014050823 */ /* 0x000fe200000000ff */
[----:B------:R-:W-:Y:S08]  /*5440*/  @!P0 MUFU.RCP R3, R20 ;  /* 0x0000001400038308 */ /* 0x000ff00000001000 */
[----:B------:R-:W0:Y:S02]  /*5450*/  @P0 MUFU.RCP R0, R5 ;  /* 0x0000000500000308 */ /* 0x000e240000001000 */
[----:B0-----:R-:W-:-:S04]  /*5460*/  @P0 FFMA R6, R5, R0, -1 ;  /* 0xbf80000005060423 */ /* 0x001fc80000000000 */
[----:B------:R-:W-:-:S04]  /*5470*/  @P0 FADD.FTZ R7, -R6, -RZ ;  /* 0x800000ff06070221 */ /* 0x000fc80000010100 */
[----:B------:R-:W-:-:S04]  /*5480*/  @P0 FFMA R0, R0, R7, R0 ;  /* 0x0000000700000223 */ /* 0x000fc80000000000 */
[----:B------:R-:W-:Y:S01]  /*5490*/  @P0 FFMA R3, R0, 1.84467440737095516160e+19, RZ ;  /* 0x5f80000000030823 */ /* 0x000fe200000000ff */
[----:B------:R-:W-:Y:S06]  /*54a0*/  BRA `(.L_x_72) ;  /* 0x0000000000887947 */ /* 0x000fec0003800000 */
.L_x_71:
[----:B------:R-:W-:-:S05]  /*54b0*/  VIADD R9, R7, 0xffffff03 ;  /* 0xffffff0307097836 */ /* 0x000fca0000000000 */
[----:B------:R-:W-:-:S13]  /*54c0*/  ISETP.GT.U32.AND P0, PT, R9, 0x1, PT ;  /* 0x000000010900780c */ /* 0x000fda0003f04070 */
[----:B------:R-:W-:Y:S05]  /*54d0*/  @P0 BRA `(.L_x_73) ;  /* 0x0000000000780947 */ /* 0x000fea0003800000 */
[----:B------:R-:W-:Y:S01]  /*54e0*/  LOP3.LUT R0, R20, 0x7fffff, RZ, 0xc0, !PT ;  /* 0x007fffff14007812 */ /* 0x000fe200078ec0ff */
[----:B------:R-:W-:-:S03]  /*54f0*/  HFMA2 R8, -RZ, RZ, 0, 1.78813934326171875e-07 ;  /* 0x00000003ff087431 */ /* 0x000fc600000001ff */
[----:B------:R-:W-:-:S04]  /*5500*/  LOP3.LUT R0, R0, 0x3f800000, RZ, 0xfc, !PT ;  /* 0x3f80000000007812 */ /* 0x000fc800078efcff */
[----:B------:R-:W0:Y:S01]  /*5510*/  MUFU.RCP R3, R0 ;  /* 0x0000000000037308 */ /* 0x000e220000001000 */
[----:B------:R-:W-:Y:S01]  /*5520*/  SHF.L.U32 R8, R8, R9, RZ ;  /* 0x0000000908087219 */ /* 0x000fe200000006ff */
[----:B0-----:R-:W-:-:S04]  /*5530*/  FFMA R5, R0, R3, -1 ;  /* 0xbf80000000057423 */ /* 0x001fc80000000003 */
[----:B------:R-:W-:-:S04]  /*5540*/  FADD.FTZ R6, -R5, -RZ ;  /* 0x800000ff05067221 */ /* 0x000fc80000010100 */
[CCC-:B------:R-:W-:Y:S01]  /*5550*/  FFMA.RM R5, R3.reuse, R6.reuse, R3.reuse ;  /* 0x0000000603057223 */ /* 0x1c0fe20000004003 */
[----:B------:R-:W-:-:S04]  /*5560*/  FFMA.RP R6, R3, R6, R3 ;  /* 0x0000000603067223 */ /* 0x000fc80000008003 */
[C---:B------:R-:W-:Y:S02]  /*5570*/  LOP3.LUT R3, R5.reuse, 0x7fffff, RZ, 0xc0, !PT ;  /* 0x007fffff05037812 */ /* 0x040fe400078ec0ff */
[----:B------:R-:W-:Y:S02]  /*5580*/  FSETP.NEU.FTZ.AND P0, PT, R5, R6, PT ;  /* 0x000000060500720b */ /* 0x000fe40003f1d000 */
[----:B------:R-:W-:Y:S02]  /*5590*/  LOP3.LUT R3, R3, 0x800000, RZ, 0xfc, !PT ;  /* 0x0080000003037812 */ /* 0x000fe400078efcff */
[----:B------:R-:W-:Y:S02]  /*55a0*/  SEL R5, RZ, 0xffffffff, !P0 ;  /* 0xffffffffff057807 */ /* 0x000fe40004000000 */
[----:B------:R-:W-:Y:S02]  /*55b0*/  LOP3.LUT R8, R8, R3, RZ, 0xc0, !PT ;  /* 0x0000000308087212 */ /* 0x000fe400078ec0ff */
[----:B------:R-:W-:-:S02]  /*55c0*/  IADD3 R0, PT, PT, -R5, RZ, RZ ;  /* 0x000000ff05007210 */ /* 0x000fc40007ffe1ff */
[-C--:B------:R-:W-:Y:S02]  /*55d0*/  SHF.R.U32.HI R8, RZ, R9.reuse, R8 ;  /* 0x00000009ff087219 */ /* 0x080fe40000011608 */
[----:B------:R-:W-:Y:S02]  /*55e0*/  LOP3.LUT P1, RZ, R0, R9, R3, 0xf8, !PT ;  /* 0x0000000900ff7212 */ /* 0x000fe4000782f803 */
[C---:B------:R-:W-:Y:S02]  /*55f0*/  LOP3.LUT P0, RZ, R8.reuse, 0x1, RZ, 0xc0, !PT ;  /* 0x0000000108ff7812 */ /* 0x040fe4000780c0ff */
[----:B------:R-:W-:-:S04]  /*5600*/  LOP3.LUT P2, RZ, R8, 0x2, RZ, 0xc0, !PT ;  /* 0x0000000208ff7812 */ /* 0x000fc8000784c0ff */
[----:B------:R-:W-:Y:S02]  /*5610*/  PLOP3.LUT P0, PT, P0, P1, P2, 0xe0, 0x0 ;  /* 0x000000000000781c */ /* 0x000fe40000703c20 */
[----:B------:R-:W-:Y:S02]  /*5620*/  LOP3.LUT P1, RZ, R20, 0x7fffff, RZ, 0xc0, !PT ;  /* 0x007fffff14ff7812 */ /* 0x000fe4000782c0ff */
[----:B------:R-:W-:-:S04]  /*5630*/  SEL R0, RZ, 0x1, !P0 ;  /* 0x00000001ff007807 */ /* 0x000fc80004000000 */
[----:B------:R-:W-:-:S04]  /*5640*/  IADD3 R0, PT, PT, -R0, RZ, RZ ;  /* 0x000000ff00007210 */ /* 0x000fc80007ffe1ff */
[----:B------:R-:W-:Y:S01]  /*5650*/  ISETP.GE.AND P0, PT, R0, RZ, PT ;  /* 0x000000ff0000720c */ /* 0x000fe20003f06270 */
[----:B------:R-:W-:-:S05]  /*5660*/  VIADD R0, R7, 0xffffff04 ;  /* 0xffffff0407007836 */ /* 0x000fca0000000000 */
[----:B------:R-:W-:-:S07]  /*5670*/  SHF.R.U32.HI R3, RZ, R0, R3 ;  /* 0x00000000ff037219 */ /* 0x000fce0000011603 */
[----:B------:R-:W-:-:S04]  /*5680*/  @!P0 IADD3 R3, PT, PT, R3, 0x1, RZ ;  /* 0x0000000103038810 */ /* 0x000fc80007ffe0ff */
[----:B------:R-:W-:-:S04]  /*5690*/  @!P1 SHF.L.U32 R3, R3, 0x1, RZ ;  /* 0x0000000103039819 */ /* 0x000fc800000006ff */
[----:B------:R-:W-:Y:S01]  /*56a0*/  LOP3.LUT R3, R3, 0x80000000, R20, 0xf8, !PT ;  /* 0x8000000003037812 */ /* 0x000fe200078ef814 */
[----:B------:R-:W-:Y:S06]  /*56b0*/  BRA `(.L_x_72) ;  /* 0x0000000000047947 */ /* 0x000fec0003800000 */
.L_x_73:
[----:B------:R0:W1:Y:S02]  /*56c0*/  MUFU.RCP R3, R20 ;  /* 0x0000001400037308 */ /* 0x0000640000001000 */
.L_x_72:
[----:B------:R-:W-:Y:S05]  /*56d0*/  BSYNC.RECONVERGENT B1 ;  /* 0x0000000000017941 */ /* 0x000fea0003800200 */
.L_x_70:
[----:B------:R-:W-:-:S04]  /*56e0*/  MOV R5, 0x0 ;  /* 0x0000000000057802 */ /* 0x000fc80000000f00 */
[----:B01----:R-:W-:Y:S05]  /*56f0*/  RET.REL.NODEC R4 `(_Z11mhsa_kernelPKfS0_S0_Pfiii) ;  /* 0xffffffa804407950 */ /* 0x003fea0003c3ffff */
.L_x_74:
[----:B------:R-:W-:-:S00]  /*5700*/  BRA `(.L_x_74) ;  /* 0xfffffffc00fc7947 */ /* 0x000fc0000383ffff */
[----:B------:R-:W-:-:S00]  /*5710*/  NOP ;  /* 0x0000000000007918 */ /* 0x000fc00000000000 */
        /* <DEDUP_REMOVED lines=14> */
.L_x_75:


//--------------------- .nv.shared._Z11mhsa_kernelPKfS0_S0_Pfiii --------------------------
	.section	.nv.shared._Z11mhsa_kernelPKfS0_S0_Pfiii,"aw",@nobits
	.sectionflags	@""
	.align	16
	.zero		1024


//--------------------- .nv.shared.reserved.0     --------------------------
	.section	.nv.shared.reserved.0,"aw",@nobits
	.weak		__nv_reservedSMEM_offset_0_alias
	.size		__nv_reservedSMEM_offset_0_alias, 0, 64
	.other		__nv_reservedSMEM_offset_0_alias,@"STO_CUDA_RESERVED_SHARED STV_DEFAULT"
__nv_reservedSMEM_offset_0_alias:
	.zero		0
	.zero		64


//--------------------- .nv.constant0._Z11mhsa_kernelPKfS0_S0_Pfiii --------------------------
	.section	.nv.constant0._Z11mhsa_kernelPKfS0_S0_Pfiii,"a",@progbits
	.sectionflags	@""
	.align	4
.nv.constant0._Z11mhsa_kernelPKfS0_S0_Pfiii:
	.zero		940


//--------------------- SYMBOLS --------------------------

	.type		.nv.reservedSmem.offset0,@object
	.size		.nv.reservedSmem.offset0,0x4
	.type		.nv.reservedSmem.cap,@object
	.size		.nv.reservedSmem.cap,0x4
